//
// Generated by NVIDIA NVVM Compiler
//
// Compiler Build ID: CL-36424714
// Cuda compilation tools, release 13.0, V13.0.88
// Based on NVVM 20.0.0
//

.version 9.0
.target sm_100
.address_size 64

	// .globl	_Z13mult_bfloat16PKfS0_Pfjjjjjjff
.global .align 4 .b8 precalc_xorwow_matrix[102400];
.global .align 4 .b8 precalc_xorwow_offset_matrix[102400];
.global .align 4 .b8 mrg32k3aM1[2304];
.global .align 4 .b8 mrg32k3aM2[2304];
.global .align 4 .b8 mrg32k3aM1SubSeq[2016];
.global .align 4 .b8 mrg32k3aM2SubSeq[2016];
.global .align 4 .b8 mrg32k3aM1Seq[2304];
.global .align 4 .b8 mrg32k3aM2Seq[2304];
.const .align 8 .b8 __cr_lgamma_table[72];

.visible .entry _Z13mult_bfloat16PKfS0_Pfjjjjjjff(
	.param .u64 .ptr .align 1 _Z13mult_bfloat16PKfS0_Pfjjjjjjff_param_0,
	.param .u64 .ptr .align 1 _Z13mult_bfloat16PKfS0_Pfjjjjjjff_param_1,
	.param .u64 .ptr .align 1 _Z13mult_bfloat16PKfS0_Pfjjjjjjff_param_2,
	.param .u32 _Z13mult_bfloat16PKfS0_Pfjjjjjjff_param_3,
	.param .u32 _Z13mult_bfloat16PKfS0_Pfjjjjjjff_param_4,
	.param .u32 _Z13mult_bfloat16PKfS0_Pfjjjjjjff_param_5,
	.param .u32 _Z13mult_bfloat16PKfS0_Pfjjjjjjff_param_6,
	.param .u32 _Z13mult_bfloat16PKfS0_Pfjjjjjjff_param_7,
	.param .u32 _Z13mult_bfloat16PKfS0_Pfjjjjjjff_param_8,
	.param .f32 _Z13mult_bfloat16PKfS0_Pfjjjjjjff_param_9,
	.param .f32 _Z13mult_bfloat16PKfS0_Pfjjjjjjff_param_10
)
{
	.reg .pred 	%p<13>;
	.reg .b16 	%rs<50>;
	.reg .b32 	%r<152>;
	.reg .b32 	%f<70>;
	.reg .b64 	%rd<70>;
	.reg .b64 	%fd<52>;

	ld.param.u64 	%rd4, [_Z13mult_bfloat16PKfS0_Pfjjjjjjff_param_0];
	ld.param.u64 	%rd5, [_Z13mult_bfloat16PKfS0_Pfjjjjjjff_param_1];
	ld.param.u32 	%r44, [_Z13mult_bfloat16PKfS0_Pfjjjjjjff_param_3];
	ld.param.u32 	%r46, [_Z13mult_bfloat16PKfS0_Pfjjjjjjff_param_4];
	ld.param.u32 	%r45, [_Z13mult_bfloat16PKfS0_Pfjjjjjjff_param_5];
	ld.param.f32 	%f3, [_Z13mult_bfloat16PKfS0_Pfjjjjjjff_param_9];
	ld.param.f32 	%f4, [_Z13mult_bfloat16PKfS0_Pfjjjjjjff_param_10];
	cvta.to.global.u64 	%rd1, %rd5;
	cvta.to.global.u64 	%rd2, %rd4;
	mov.u32 	%r47, %ctaid.y;
	mov.u32 	%r48, %ntid.y;
	mul.lo.s32 	%r1, %r47, %r48;
	mov.u32 	%r2, %tid.y;
	add.s32 	%r3, %r1, %r2;
	mov.u32 	%r49, %ctaid.x;
	mov.u32 	%r50, %ntid.x;
	mov.u32 	%r51, %tid.x;
	mad.lo.s32 	%r4, %r49, %r50, %r51;
	setp.ge.u32 	%p1, %r3, %r44;
	setp.ge.u32 	%p2, %r4, %r46;
	or.pred  	%p3, %p1, %p2;
	@%p3 bra 	$L__BB0_15;
	setp.eq.s32 	%p4, %r45, 0;
	mov.f32 	%f69, 0f00000000;
	@%p4 bra 	$L__BB0_14;
	mul.lo.s32 	%r5, %r45, %r4;
	and.b32  	%r6, %r45, 7;
	setp.lt.u32 	%p5, %r45, 8;
	mov.f64 	%fd51, 0d0000000000000000;
	mov.b32 	%r150, 0;
	@%p5 bra 	$L__BB0_5;
	and.b32  	%r150, %r45, -8;
	neg.s32 	%r148, %r150;
	add.s32 	%r147, %r5, 3;
	add.s32 	%r53, %r2, %r44;
	add.s32 	%r146, %r53, %r1;
	shl.b32 	%r11, %r44, 3;
	shl.b32 	%r54, %r44, 1;
	add.s32 	%r145, %r3, %r54;
	mad.lo.s32 	%r144, %r44, 3, %r3;
	shl.b32 	%r55, %r44, 2;
	add.s32 	%r143, %r3, %r55;
	mad.lo.s32 	%r142, %r44, 5, %r3;
	mad.lo.s32 	%r141, %r44, 6, %r3;
	mad.lo.s32 	%r140, %r44, 7, %r3;
	mov.f64 	%fd51, 0d0000000000000000;
	mov.u32 	%r139, %r3;
$L__BB0_4:
	.pragma "nounroll";
	mul.wide.u32 	%rd6, %r139, 4;
	add.s64 	%rd7, %rd2, %rd6;
	add.s32 	%r56, %r147, -3;
	mul.wide.u32 	%rd8, %r56, 4;
	add.s64 	%rd9, %rd1, %rd8;
	ld.global.u16 	%rs1, [%rd7+2];
	mov.b16 	%rs2, 0;
	mov.b32 	%r57, {%rs2, %rs1};
	mov.b32 	%f6, %r57;
	ld.global.u16 	%rs3, [%rd9+2];
	mov.b32 	%r58, {%rs2, %rs3};
	mov.b32 	%f7, %r58;
	mul.f32 	%f8, %f6, %f7;
	mov.b32 	%r59, %f8;
	{ .reg .b16 tmp; mov.b32 {tmp, %rs4}, %r59; }
	mov.b32 	%r60, {%rs2, %rs4};
	mov.b32 	%f9, %r60;
	cvt.f64.f32 	%fd16, %f9;
	add.f64 	%fd17, %fd51, %fd16;
	mul.wide.u32 	%rd10, %r146, 4;
	add.s64 	%rd11, %rd2, %rd10;
	add.s32 	%r61, %r147, -2;
	mul.wide.u32 	%rd12, %r61, 4;
	add.s64 	%rd13, %rd1, %rd12;
	ld.global.u16 	%rs5, [%rd11+2];
	mov.b32 	%r62, {%rs2, %rs5};
	mov.b32 	%f10, %r62;
	ld.global.u16 	%rs6, [%rd13+2];
	mov.b32 	%r63, {%rs2, %rs6};
	mov.b32 	%f11, %r63;
	mul.f32 	%f12, %f10, %f11;
	mov.b32 	%r64, %f12;
	{ .reg .b16 tmp; mov.b32 {tmp, %rs7}, %r64; }
	mov.b32 	%r65, {%rs2, %rs7};
	mov.b32 	%f13, %r65;
	cvt.f64.f32 	%fd18, %f13;
	add.f64 	%fd19, %fd17, %fd18;
	mul.wide.u32 	%rd14, %r145, 4;
	add.s64 	%rd15, %rd2, %rd14;
	add.s32 	%r66, %r147, -1;
	mul.wide.u32 	%rd16, %r66, 4;
	add.s64 	%rd17, %rd1, %rd16;
	ld.global.u16 	%rs8, [%rd15+2];
	mov.b32 	%r67, {%rs2, %rs8};
	mov.b32 	%f14, %r67;
	ld.global.u16 	%rs9, [%rd17+2];
	mov.b32 	%r68, {%rs2, %rs9};
	mov.b32 	%f15, %r68;
	mul.f32 	%f16, %f14, %f15;
	mov.b32 	%r69, %f16;
	{ .reg .b16 tmp; mov.b32 {tmp, %rs10}, %r69; }
	mov.b32 	%r70, {%rs2, %rs10};
	mov.b32 	%f17, %r70;
	cvt.f64.f32 	%fd20, %f17;
	add.f64 	%fd21, %fd19, %fd20;
	mul.wide.u32 	%rd18, %r144, 4;
	add.s64 	%rd19, %rd2, %rd18;
	add.s32 	%r71, %r147, 4;
	mul.wide.u32 	%rd20, %r147, 4;
	add.s64 	%rd21, %rd1, %rd20;
	ld.global.u16 	%rs11, [%rd19+2];
	mov.b32 	%r72, {%rs2, %rs11};
	mov.b32 	%f18, %r72;
	ld.global.u16 	%rs12, [%rd21+2];
	mov.b32 	%r73, {%rs2, %rs12};
	mov.b32 	%f19, %r73;
	mul.f32 	%f20, %f18, %f19;
	mov.b32 	%r74, %f20;
	{ .reg .b16 tmp; mov.b32 {tmp, %rs13}, %r74; }
	mov.b32 	%r75, {%rs2, %rs13};
	mov.b32 	%f21, %r75;
	cvt.f64.f32 	%fd22, %f21;
	add.f64 	%fd23, %fd21, %fd22;
	mul.wide.u32 	%rd22, %r143, 4;
	add.s64 	%rd23, %rd2, %rd22;
	add.s32 	%r76, %r147, 1;
	mul.wide.u32 	%rd24, %r76, 4;
	add.s64 	%rd25, %rd1, %rd24;
	ld.global.u16 	%rs14, [%rd23+2];
	mov.b32 	%r77, {%rs2, %rs14};
	mov.b32 	%f22, %r77;
	ld.global.u16 	%rs15, [%rd25+2];
	mov.b32 	%r78, {%rs2, %rs15};
	mov.b32 	%f23, %r78;
	mul.f32 	%f24, %f22, %f23;
	mov.b32 	%r79, %f24;
	{ .reg .b16 tmp; mov.b32 {tmp, %rs16}, %r79; }
	mov.b32 	%r80, {%rs2, %rs16};
	mov.b32 	%f25, %r80;
	cvt.f64.f32 	%fd24, %f25;
	add.f64 	%fd25, %fd23, %fd24;
	mul.wide.u32 	%rd26, %r142, 4;
	add.s64 	%rd27, %rd2, %rd26;
	add.s32 	%r81, %r147, 2;
	mul.wide.u32 	%rd28, %r81, 4;
	add.s64 	%rd29, %rd1, %rd28;
	ld.global.u16 	%rs17, [%rd27+2];
	mov.b32 	%r82, {%rs2, %rs17};
	mov.b32 	%f26, %r82;
	ld.global.u16 	%rs18, [%rd29+2];
	mov.b32 	%r83, {%rs2, %rs18};
	mov.b32 	%f27, %r83;
	mul.f32 	%f28, %f26, %f27;
	mov.b32 	%r84, %f28;
	{ .reg .b16 tmp; mov.b32 {tmp, %rs19}, %r84; }
	mov.b32 	%r85, {%rs2, %rs19};
	mov.b32 	%f29, %r85;
	cvt.f64.f32 	%fd26, %f29;
	add.f64 	%fd27, %fd25, %fd26;
	mul.wide.u32 	%rd30, %r141, 4;
	add.s64 	%rd31, %rd2, %rd30;
	add.s32 	%r86, %r147, 3;
	mul.wide.u32 	%rd32, %r86, 4;
	add.s64 	%rd33, %rd1, %rd32;
	ld.global.u16 	%rs20, [%rd31+2];
	mov.b32 	%r87, {%rs2, %rs20};
	mov.b32 	%f30, %r87;
	ld.global.u16 	%rs21, [%rd33+2];
	mov.b32 	%r88, {%rs2, %rs21};
	mov.b32 	%f31, %r88;
	mul.f32 	%f32, %f30, %f31;
	mov.b32 	%r89, %f32;
	{ .reg .b16 tmp; mov.b32 {tmp, %rs22}, %r89; }
	mov.b32 	%r90, {%rs2, %rs22};
	mov.b32 	%f33, %r90;
	cvt.f64.f32 	%fd28, %f33;
	add.f64 	%fd29, %fd27, %fd28;
	mul.wide.u32 	%rd34, %r140, 4;
	add.s64 	%rd35, %rd2, %rd34;
	mul.wide.u32 	%rd36, %r71, 4;
	add.s64 	%rd37, %rd1, %rd36;
	ld.global.u16 	%rs23, [%rd35+2];
	mov.b32 	%r91, {%rs2, %rs23};
	mov.b32 	%f34, %r91;
	ld.global.u16 	%rs24, [%rd37+2];
	mov.b32 	%r92, {%rs2, %rs24};
	mov.b32 	%f35, %r92;
	mul.f32 	%f36, %f34, %f35;
	mov.b32 	%r93, %f36;
	{ .reg .b16 tmp; mov.b32 {tmp, %rs25}, %r93; }
	mov.b32 	%r94, {%rs2, %rs25};
	mov.b32 	%f37, %r94;
	cvt.f64.f32 	%fd30, %f37;
	add.f64 	%fd51, %fd29, %fd30;
	add.s32 	%r148, %r148, 8;
	add.s32 	%r147, %r147, 8;
	add.s32 	%r146, %r146, %r11;
	add.s32 	%r145, %r145, %r11;
	add.s32 	%r144, %r144, %r11;
	add.s32 	%r143, %r143, %r11;
	add.s32 	%r142, %r142, %r11;
	add.s32 	%r141, %r141, %r11;
	add.s32 	%r140, %r140, %r11;
	add.s32 	%r139, %r139, %r11;
	setp.ne.s32 	%p6, %r148, 0;
	@%p6 bra 	$L__BB0_4;
$L__BB0_5:
	setp.eq.s32 	%p7, %r6, 0;
	@%p7 bra 	$L__BB0_13;
	and.b32  	%r39, %r45, 3;
	setp.lt.u32 	%p8, %r6, 4;
	@%p8 bra 	$L__BB0_8;
	mad.lo.s32 	%r95, %r150, %r44, %r3;
	mul.wide.u32 	%rd38, %r95, 4;
	add.s64 	%rd39, %rd2, %rd38;
	add.s32 	%r96, %r150, %r5;
	mul.wide.u32 	%rd40, %r96, 4;
	add.s64 	%rd41, %rd1, %rd40;
	ld.global.u16 	%rs26, [%rd39+2];
	mov.b16 	%rs27, 0;
	mov.b32 	%r97, {%rs27, %rs26};
	mov.b32 	%f38, %r97;
	ld.global.u16 	%rs28, [%rd41+2];
	mov.b32 	%r98, {%rs27, %rs28};
	mov.b32 	%f39, %r98;
	mul.f32 	%f40, %f38, %f39;
	mov.b32 	%r99, %f40;
	{ .reg .b16 tmp; mov.b32 {tmp, %rs29}, %r99; }
	mov.b32 	%r100, {%rs27, %rs29};
	mov.b32 	%f41, %r100;
	cvt.f64.f32 	%fd32, %f41;
	add.f64 	%fd33, %fd51, %fd32;
	add.s32 	%r101, %r95, %r44;
	mul.wide.u32 	%rd42, %r101, 4;
	add.s64 	%rd43, %rd2, %rd42;
	add.s32 	%r102, %r96, 1;
	mul.wide.u32 	%rd44, %r102, 4;
	add.s64 	%rd45, %rd1, %rd44;
	ld.global.u16 	%rs30, [%rd43+2];
	mov.b32 	%r103, {%rs27, %rs30};
	mov.b32 	%f42, %r103;
	ld.global.u16 	%rs31, [%rd45+2];
	mov.b32 	%r104, {%rs27, %rs31};
	mov.b32 	%f43, %r104;
	mul.f32 	%f44, %f42, %f43;
	mov.b32 	%r105, %f44;
	{ .reg .b16 tmp; mov.b32 {tmp, %rs32}, %r105; }
	mov.b32 	%r106, {%rs27, %rs32};
	mov.b32 	%f45, %r106;
	cvt.f64.f32 	%fd34, %f45;
	add.f64 	%fd35, %fd33, %fd34;
	add.s32 	%r107, %r101, %r44;
	mul.wide.u32 	%rd46, %r107, 4;
	add.s64 	%rd47, %rd2, %rd46;
	add.s32 	%r108, %r96, 2;
	mul.wide.u32 	%rd48, %r108, 4;
	add.s64 	%rd49, %rd1, %rd48;
	ld.global.u16 	%rs33, [%rd47+2];
	mov.b32 	%r109, {%rs27, %rs33};
	mov.b32 	%f46, %r109;
	ld.global.u16 	%rs34, [%rd49+2];
	mov.b32 	%r110, {%rs27, %rs34};
	mov.b32 	%f47, %r110;
	mul.f32 	%f48, %f46, %f47;
	mov.b32 	%r111, %f48;
	{ .reg .b16 tmp; mov.b32 {tmp, %rs35}, %r111; }
	mov.b32 	%r112, {%rs27, %rs35};
	mov.b32 	%f49, %r112;
	cvt.f64.f32 	%fd36, %f49;
	add.f64 	%fd37, %fd35, %fd36;
	add.s32 	%r113, %r107, %r44;
	mul.wide.u32 	%rd50, %r113, 4;
	add.s64 	%rd51, %rd2, %rd50;
	add.s32 	%r114, %r96, 3;
	mul.wide.u32 	%rd52, %r114, 4;
	add.s64 	%rd53, %rd1, %rd52;
	ld.global.u16 	%rs36, [%rd51+2];
	mov.b32 	%r115, {%rs27, %rs36};
	mov.b32 	%f50, %r115;
	ld.global.u16 	%rs37, [%rd53+2];
	mov.b32 	%r116, {%rs27, %rs37};
	mov.b32 	%f51, %r116;
	mul.f32 	%f52, %f50, %f51;
	mov.b32 	%r117, %f52;
	{ .reg .b16 tmp; mov.b32 {tmp, %rs38}, %r117; }
	mov.b32 	%r118, {%rs27, %rs38};
	mov.b32 	%f53, %r118;
	cvt.f64.f32 	%fd38, %f53;
	add.f64 	%fd51, %fd37, %fd38;
	add.s32 	%r150, %r150, 4;
$L__BB0_8:
	setp.eq.s32 	%p9, %r39, 0;
	@%p9 bra 	$L__BB0_13;
	setp.eq.s32 	%p10, %r39, 1;
	@%p10 bra 	$L__BB0_11;
	mad.lo.s32 	%r119, %r150, %r44, %r3;
	mul.wide.u32 	%rd54, %r119, 4;
	add.s64 	%rd55, %rd2, %rd54;
	add.s32 	%r120, %r150, %r5;
	mul.wide.u32 	%rd56, %r120, 4;
	add.s64 	%rd57, %rd1, %rd56;
	ld.global.u16 	%rs39, [%rd55+2];
	mov.b16 	%rs40, 0;
	mov.b32 	%r121, {%rs40, %rs39};
	mov.b32 	%f54, %r121;
	ld.global.u16 	%rs41, [%rd57+2];
	mov.b32 	%r122, {%rs40, %rs41};
	mov.b32 	%f55, %r122;
	mul.f32 	%f56, %f54, %f55;
	mov.b32 	%r123, %f56;
	{ .reg .b16 tmp; mov.b32 {tmp, %rs42}, %r123; }
	mov.b32 	%r124, {%rs40, %rs42};
	mov.b32 	%f57, %r124;
	cvt.f64.f32 	%fd40, %f57;
	add.f64 	%fd41, %fd51, %fd40;
	add.s32 	%r125, %r119, %r44;
	mul.wide.u32 	%rd58, %r125, 4;
	add.s64 	%rd59, %rd2, %rd58;
	add.s32 	%r126, %r120, 1;
	mul.wide.u32 	%rd60, %r126, 4;
	add.s64 	%rd61, %rd1, %rd60;
	ld.global.u16 	%rs43, [%rd59+2];
	mov.b32 	%r127, {%rs40, %rs43};
	mov.b32 	%f58, %r127;
	ld.global.u16 	%rs44, [%rd61+2];
	mov.b32 	%r128, {%rs40, %rs44};
	mov.b32 	%f59, %r128;
	mul.f32 	%f60, %f58, %f59;
	mov.b32 	%r129, %f60;
	{ .reg .b16 tmp; mov.b32 {tmp, %rs45}, %r129; }
	mov.b32 	%r130, {%rs40, %rs45};
	mov.b32 	%f61, %r130;
	cvt.f64.f32 	%fd42, %f61;
	add.f64 	%fd51, %fd41, %fd42;
	add.s32 	%r150, %r150, 2;
$L__BB0_11:
	and.b32  	%r131, %r45, 1;
	setp.eq.b32 	%p11, %r131, 1;
	not.pred 	%p12, %p11;
	@%p12 bra 	$L__BB0_13;
	mad.lo.s32 	%r132, %r150, %r44, %r3;
	mul.wide.u32 	%rd62, %r132, 4;
	add.s64 	%rd63, %rd2, %rd62;
	add.s32 	%r133, %r150, %r5;
	mul.wide.u32 	%rd64, %r133, 4;
	add.s64 	%rd65, %rd1, %rd64;
	ld.global.u16 	%rs46, [%rd63+2];
	mov.b16 	%rs47, 0;
	mov.b32 	%r134, {%rs47, %rs46};
	mov.b32 	%f62, %r134;
	ld.global.u16 	%rs48, [%rd65+2];
	mov.b32 	%r135, {%rs47, %rs48};
	mov.b32 	%f63, %r135;
	mul.f32 	%f64, %f62, %f63;
	mov.b32 	%r136, %f64;
	{ .reg .b16 tmp; mov.b32 {tmp, %rs49}, %r136; }
	mov.b32 	%r137, {%rs47, %rs49};
	mov.b32 	%f65, %r137;
	cvt.f64.f32 	%fd43, %f65;
	add.f64 	%fd51, %fd51, %fd43;
$L__BB0_13:
	cvt.rn.f32.f64 	%f69, %fd51;
$L__BB0_14:
	ld.param.u64 	%rd69, [_Z13mult_bfloat16PKfS0_Pfjjjjjjff_param_2];
	mad.lo.s32 	%r138, %r44, %r4, %r3;
	cvta.to.global.u64 	%rd66, %rd69;
	mul.wide.u32 	%rd67, %r138, 4;
	add.s64 	%rd68, %rd66, %rd67;
	ld.global.f32 	%f66, [%rd68];
	mul.f32 	%f67, %f4, %f66;
	fma.rn.f32 	%f68, %f3, %f69, %f67;
	st.global.f32 	[%rd68], %f68;
$L__BB0_15:
	bar.sync 	0;
	ret;

}
	// .globl	_Z18mult_bfloat16_ILM2PKfS0_Pfjjjjjjff
.visible .entry _Z18mult_bfloat16_ILM2PKfS0_Pfjjjjjjff(
	.param .u64 .ptr .align 1 _Z18mult_bfloat16_ILM2PKfS0_Pfjjjjjjff_param_0,
	.param .u64 .ptr .align 1 _Z18mult_bfloat16_ILM2PKfS0_Pfjjjjjjff_param_1,
	.param .u64 .ptr .align 1 _Z18mult_bfloat16_ILM2PKfS0_Pfjjjjjjff_param_2,
	.param .u32 _Z18mult_bfloat16_ILM2PKfS0_Pfjjjjjjff_param_3,
	.param .u32 _Z18mult_bfloat16_ILM2PKfS0_Pfjjjjjjff_param_4,
	.param .u32 _Z18mult_bfloat16_ILM2PKfS0_Pfjjjjjjff_param_5,
	.param .u32 _Z18mult_bfloat16_ILM2PKfS0_Pfjjjjjjff_param_6,
	.param .u32 _Z18mult_bfloat16_ILM2PKfS0_Pfjjjjjjff_param_7,
	.param .u32 _Z18mult_bfloat16_ILM2PKfS0_Pfjjjjjjff_param_8,
	.param .f32 _Z18mult_bfloat16_ILM2PKfS0_Pfjjjjjjff_param_9,
	.param .f32 _Z18mult_bfloat16_ILM2PKfS0_Pfjjjjjjff_param_10
)
{
	.reg .pred 	%p<38>;
	.reg .b16 	%rs<36>;
	.reg .b32 	%r<150>;
	.reg .b32 	%f<11>;
	.reg .b64 	%rd<13>;
	.reg .b64 	%fd<6>;

	ld.param.u64 	%rd3, [_Z18mult_bfloat16_ILM2PKfS0_Pfjjjjjjff_param_0];
	ld.param.u64 	%rd4, [_Z18mult_bfloat16_ILM2PKfS0_Pfjjjjjjff_param_1];
	ld.param.u64 	%rd5, [_Z18mult_bfloat16_ILM2PKfS0_Pfjjjjjjff_param_2];
	ld.param.u32 	%r47, [_Z18mult_bfloat16_ILM2PKfS0_Pfjjjjjjff_param_3];
	ld.param.u32 	%r49, [_Z18mult_bfloat16_ILM2PKfS0_Pfjjjjjjff_param_4];
	ld.param.u32 	%r48, [_Z18mult_bfloat16_ILM2PKfS0_Pfjjjjjjff_param_5];
	ld.param.f32 	%f3, [_Z18mult_bfloat16_ILM2PKfS0_Pfjjjjjjff_param_9];
	ld.param.f32 	%f4, [_Z18mult_bfloat16_ILM2PKfS0_Pfjjjjjjff_param_10];
	mov.u32 	%r50, %ctaid.y;
	mov.u32 	%r51, %ntid.y;
	mov.u32 	%r52, %tid.y;
	mad.lo.s32 	%r1, %r50, %r51, %r52;
	mov.u32 	%r53, %ctaid.x;
	mov.u32 	%r54, %ntid.x;
	mov.u32 	%r55, %tid.x;
	mad.lo.s32 	%r2, %r53, %r54, %r55;
	setp.ge.u32 	%p1, %r1, %r47;
	setp.ge.u32 	%p2, %r2, %r49;
	or.pred  	%p3, %p1, %p2;
	@%p3 bra 	$L__BB1_31;
	setp.eq.s32 	%p4, %r48, 0;
	mov.f32 	%f10, 0f00000000;
	@%p4 bra 	$L__BB1_30;
	mul.lo.s32 	%r3, %r48, %r2;
	cvta.to.global.u64 	%rd1, %rd3;
	cvta.to.global.u64 	%rd2, %rd4;
	mov.f64 	%fd5, 0d0000000000000000;
	mov.b32 	%r140, 0;
$L__BB1_3:
	mad.lo.s32 	%r57, %r140, %r47, %r1;
	mul.wide.u32 	%rd6, %r57, 4;
	add.s64 	%rd7, %rd1, %rd6;
	ld.global.u32 	%r58, [%rd7];
	add.s32 	%r59, %r140, %r3;
	mul.wide.u32 	%rd8, %r59, 4;
	add.s64 	%rd9, %rd2, %rd8;
	ld.global.u32 	%r60, [%rd9];
	{ .reg .b16 tmp; mov.b32 {tmp, %rs8}, %r58; }
	mov.b16 	%rs9, 0;
	mov.b32 	%r5, {%rs9, %rs8};
	{ .reg .b16 tmp; mov.b32 {tmp, %rs10}, %r60; }
	mov.b32 	%r6, {%rs9, %rs10};
	shr.u32 	%r61, %r58, 23;
	and.b32  	%r7, %r61, 255;
	add.s32 	%r146, %r7, -1;
	shr.u32 	%r62, %r60, 23;
	and.b32  	%r9, %r62, 255;
	add.s32 	%r10, %r9, -1;
	and.b32  	%r64, %r5, 8323072;
	or.b32  	%r11, %r64, 8388608;
	and.b32  	%r65, %r6, 8323072;
	or.b32  	%r12, %r65, 8388608;
	xor.b32  	%r66, %r60, %r58;
	and.b32  	%r13, %r66, -2147483648;
	max.u32 	%r67, %r146, %r10;
	setp.lt.u32 	%p5, %r67, 253;
	@%p5 bra 	$L__BB1_20;
	and.b32  	%r14, %r5, 2147418112;
	setp.lt.u32 	%p6, %r14, 2139095041;
	@%p6 bra 	$L__BB1_6;
	or.b32  	%r149, %r5, 4194304;
	bra.uni 	$L__BB1_28;
$L__BB1_6:
	and.b32  	%r16, %r6, 2147418112;
	setp.lt.u32 	%p7, %r16, 2139095041;
	@%p7 bra 	$L__BB1_8;
	or.b32  	%r149, %r6, 4194304;
	bra.uni 	$L__BB1_28;
$L__BB1_8:
	setp.ne.s32 	%p8, %r14, 0;
	@%p8 bra 	$L__BB1_10;
	setp.eq.s32 	%p36, %r10, 254;
	selp.b32 	%r149, -4194304, %r13, %p36;
	bra.uni 	$L__BB1_28;
$L__BB1_10:
	setp.ne.s32 	%p9, %r16, 0;
	@%p9 bra 	$L__BB1_12;
	setp.eq.s32 	%p35, %r146, 254;
	selp.b32 	%r149, -4194304, %r13, %p35;
	bra.uni 	$L__BB1_28;
$L__BB1_12:
	setp.ne.s32 	%p10, %r14, 2139095040;
	setp.ne.s32 	%p11, %r16, 2139095040;
	and.pred  	%p12, %p10, %p11;
	@%p12 bra 	$L__BB1_14;
	or.b32  	%r149, %r13, 2139095040;
	bra.uni 	$L__BB1_28;
$L__BB1_14:
	setp.ne.s32 	%p13, %r7, 0;
	@%p13 bra 	$L__BB1_17;
	and.b32  	%r142, %r5, 16711680;
	mov.b32 	%r146, 0;
$L__BB1_16:
	shl.b32 	%r11, %r142, 1;
	add.s32 	%r146, %r146, -1;
	setp.lt.u32 	%p16, %r142, 4194304;
	mov.u32 	%r142, %r11;
	@%p16 bra 	$L__BB1_16;
	bra.uni 	$L__BB1_20;
$L__BB1_17:
	setp.ne.s32 	%p14, %r9, 0;
	@%p14 bra 	$L__BB1_20;
	and.b32  	%r144, %r6, 16711680;
	mov.b32 	%r10, 0;
$L__BB1_19:
	shl.b32 	%r12, %r144, 1;
	add.s32 	%r10, %r10, -1;
	setp.lt.u32 	%p15, %r144, 4194304;
	mov.u32 	%r144, %r12;
	@%p15 bra 	$L__BB1_19;
$L__BB1_20:
	add.s32 	%r35, %r146, %r10;
	shr.u32 	%r36, %r11, 16;
	{ .reg .b16 tmp; mov.b32 {tmp, %rs1}, %r11; }
	and.b16  	%rs12, %rs1, 255;
	shr.u32 	%r70, %r12, 16;
	cvt.u16.u32 	%rs2, %r70;
	and.b16  	%rs13, %rs2, 255;
	setp.eq.s16 	%p17, %rs12, 0;
	setp.eq.s16 	%p18, %rs13, 0;
	or.pred  	%p19, %p17, %p18;
	mov.b16 	%rs35, 0;
	@%p19 bra 	$L__BB1_23;
	and.b32  	%r71, %r36, 255;
	setp.lt.u16 	%p20, %rs12, 16;
	selp.b32 	%r72, 28, 24, %p20;
	shl.b32 	%r73, %r71, %r72;
	setp.lt.u32 	%p21, %r73, 1073741824;
	or.b32  	%r74, %r72, 2;
	shl.b32 	%r75, %r73, 2;
	selp.b32 	%r76, %r74, %r72, %p21;
	selp.b32 	%r77, %r75, %r73, %p21;
	not.b32 	%r78, %r77;
	shr.u32 	%r79, %r78, 31;
	or.b32  	%r80, %r76, %r79;
	cvt.u16.u32 	%rs15, %r80;
	xor.b16  	%rs16, %rs15, 31;
	and.b32  	%r81, %r70, 255;
	setp.lt.u16 	%p22, %rs13, 16;
	selp.b32 	%r82, 28, 24, %p22;
	shl.b32 	%r83, %r81, %r82;
	setp.lt.u32 	%p23, %r83, 1073741824;
	or.b32  	%r84, %r82, 2;
	shl.b32 	%r85, %r83, 2;
	selp.b32 	%r86, %r84, %r82, %p23;
	selp.b32 	%r87, %r85, %r83, %p23;
	not.b32 	%r88, %r87;
	shr.u32 	%r89, %r88, 31;
	or.b32  	%r90, %r86, %r89;
	cvt.u16.u32 	%rs18, %r90;
	xor.b16  	%rs19, %rs18, 31;
	cvt.u32.u16 	%r91, %rs16;
	mov.b16 	%rs20, 1;
	shl.b16 	%rs21, %rs20, %r91;
	and.b16  	%rs22, %rs21, 255;
	xor.b16  	%rs3, %rs21, %rs1;
	cvt.u32.u16 	%r92, %rs19;
	shl.b16 	%rs23, %rs20, %r92;
	and.b16  	%rs25, %rs23, 255;
	xor.b16  	%rs4, %rs23, %rs2;
	shl.b32 	%r93, %r71, %r92;
	cvt.u32.u16 	%r94, %rs4;
	and.b32  	%r38, %r94, 255;
	shl.b32 	%r95, %r38, %r91;
	add.s32 	%r39, %r95, %r93;
	cvt.u16.u32 	%rs35, %r39;
	setp.eq.s16 	%p24, %rs22, %rs12;
	setp.eq.s16 	%p25, %rs25, %rs13;
	or.pred  	%p26, %p24, %p25;
	@%p26 bra 	$L__BB1_23;
	cvt.u32.u16 	%r96, %rs3;
	and.b32  	%r97, %r96, 255;
	and.b16  	%rs26, %rs3, 255;
	setp.lt.u16 	%p27, %rs26, 16;
	selp.b32 	%r98, 28, 24, %p27;
	shl.b32 	%r99, %r97, %r98;
	setp.lt.u32 	%p28, %r99, 1073741824;
	or.b32  	%r100, %r98, 2;
	shl.b32 	%r101, %r99, 2;
	selp.b32 	%r102, %r100, %r98, %p28;
	selp.b32 	%r103, %r101, %r99, %p28;
	not.b32 	%r104, %r103;
	shr.u32 	%r105, %r104, 31;
	or.b32  	%r106, %r102, %r105;
	xor.b32  	%r107, %r106, 31;
	and.b16  	%rs27, %rs4, 255;
	setp.lt.u16 	%p29, %rs27, 16;
	selp.b32 	%r108, 28, 24, %p29;
	shl.b32 	%r109, %r38, %r108;
	setp.lt.u32 	%p30, %r109, 1073741824;
	or.b32  	%r110, %r108, 2;
	shl.b32 	%r111, %r109, 2;
	selp.b32 	%r112, %r110, %r108, %p30;
	selp.b32 	%r113, %r111, %r109, %p30;
	not.b32 	%r114, %r113;
	shr.u32 	%r115, %r114, 31;
	or.b32  	%r116, %r112, %r115;
	cvt.u16.u32 	%rs28, %r116;
	xor.b16  	%rs29, %rs28, 31;
	cvt.u32.u16 	%r117, %rs29;
	mov.b16 	%rs30, 1;
	shl.b16 	%rs31, %rs30, %r117;
	xor.b16  	%rs32, %rs31, %rs4;
	shl.b32 	%r118, %r97, %r117;
	cvt.u32.u16 	%r119, %rs32;
	and.b32  	%r120, %r119, 255;
	shl.b32 	%r121, %r120, %r107;
	add.s32 	%r122, %r118, %r39;
	add.s32 	%r123, %r122, %r121;
	cvt.u16.u32 	%rs35, %r123;
$L__BB1_23:
	cvt.u32.u16 	%r124, %rs35;
	setp.gt.s16 	%p31, %rs35, -1;
	selp.b32 	%r125, -126, -125, %p31;
	add.s32 	%r40, %r35, %r125;
	selp.b32 	%r126, 9, 8, %p31;
	shl.b32 	%r41, %r124, %r126;
	setp.gt.u32 	%p32, %r40, 253;
	@%p32 bra 	$L__BB1_25;
	shl.b32 	%r136, %r40, 23;
	add.s32 	%r137, %r41, %r13;
	add.s32 	%r149, %r137, %r136;
	bra.uni 	$L__BB1_28;
$L__BB1_25:
	setp.lt.s32 	%p33, %r40, 254;
	@%p33 bra 	$L__BB1_27;
	or.b32  	%r149, %r13, 2139095040;
	bra.uni 	$L__BB1_28;
$L__BB1_27:
	neg.s32 	%r127, %r40;
	min.u32 	%r128, %r127, 25;
	sub.s32 	%r129, 32, %r128;
	shl.b32 	%r130, %r41, %r129;
	shr.u32 	%r131, %r41, %r128;
	add.s32 	%r132, %r131, %r13;
	setp.eq.s32 	%p34, %r130, -2147483648;
	and.b32  	%r133, %r131, 1;
	shr.u32 	%r134, %r130, 31;
	selp.b32 	%r135, %r133, %r134, %p34;
	add.s32 	%r149, %r132, %r135;
$L__BB1_28:
	{ .reg .b16 tmp; mov.b32 {tmp, %rs33}, %r149; }
	mov.b16 	%rs34, 0;
	mov.b32 	%r138, {%rs34, %rs33};
	mov.b32 	%f6, %r138;
	cvt.f64.f32 	%fd4, %f6;
	add.f64 	%fd5, %fd5, %fd4;
	add.s32 	%r140, %r140, 1;
	setp.ne.s32 	%p37, %r140, %r48;
	@%p37 bra 	$L__BB1_3;
	cvt.rn.f32.f64 	%f10, %fd5;
$L__BB1_30:
	mad.lo.s32 	%r139, %r47, %r2, %r1;
	cvta.to.global.u64 	%rd10, %rd5;
	mul.wide.u32 	%rd11, %r139, 4;
	add.s64 	%rd12, %rd10, %rd11;
	ld.global.f32 	%f7, [%rd12];
	mul.f32 	%f8, %f4, %f7;
	fma.rn.f32 	%f9, %f3, %f10, %f8;
	st.global.f32 	[%rd12], %f9;
$L__BB1_31:
	bar.sync 	0;
	ret;

}
	// .globl	_Z18mult_bfloat16_ILM1PKfS0_Pfjjjjjjff
.visible .entry _Z18mult_bfloat16_ILM1PKfS0_Pfjjjjjjff(
	.param .u64 .ptr .align 1 _Z18mult_bfloat16_ILM1PKfS0_Pfjjjjjjff_param_0,
	.param .u64 .ptr .align 1 _Z18mult_bfloat16_ILM1PKfS0_Pfjjjjjjff_param_1,
	.param .u64 .ptr .align 1 _Z18mult_bfloat16_ILM1PKfS0_Pfjjjjjjff_param_2,
	.param .u32 _Z18mult_bfloat16_ILM1PKfS0_Pfjjjjjjff_param_3,
	.param .u32 _Z18mult_bfloat16_ILM1PKfS0_Pfjjjjjjff_param_4,
	.param .u32 _Z18mult_bfloat16_ILM1PKfS0_Pfjjjjjjff_param_5,
	.param .u32 _Z18mult_bfloat16_ILM1PKfS0_Pfjjjjjjff_param_6,
	.param .u32 _Z18mult_bfloat16_ILM1PKfS0_Pfjjjjjjff_param_7,
	.param .u32 _Z18mult_bfloat16_ILM1PKfS0_Pfjjjjjjff_param_8,
	.param .f32 _Z18mult_bfloat16_ILM1PKfS0_Pfjjjjjjff_param_9,
	.param .f32 _Z18mult_bfloat16_ILM1PKfS0_Pfjjjjjjff_param_10
)
{
	.reg .pred 	%p<31>;
	.reg .b16 	%rs<21>;
	.reg .b32 	%r<122>;
	.reg .b32 	%f<11>;
	.reg .b64 	%rd<13>;
	.reg .b64 	%fd<6>;

	ld.param.u64 	%rd3, [_Z18mult_bfloat16_ILM1PKfS0_Pfjjjjjjff_param_0];
	ld.param.u64 	%rd4, [_Z18mult_bfloat16_ILM1PKfS0_Pfjjjjjjff_param_1];
	ld.param.u64 	%rd5, [_Z18mult_bfloat16_ILM1PKfS0_Pfjjjjjjff_param_2];
	ld.param.u32 	%r45, [_Z18mult_bfloat16_ILM1PKfS0_Pfjjjjjjff_param_3];
	ld.param.u32 	%r47, [_Z18mult_bfloat16_ILM1PKfS0_Pfjjjjjjff_param_4];
	ld.param.u32 	%r46, [_Z18mult_bfloat16_ILM1PKfS0_Pfjjjjjjff_param_5];
	ld.param.f32 	%f3, [_Z18mult_bfloat16_ILM1PKfS0_Pfjjjjjjff_param_9];
	ld.param.f32 	%f4, [_Z18mult_bfloat16_ILM1PKfS0_Pfjjjjjjff_param_10];
	mov.u32 	%r48, %ctaid.y;
	mov.u32 	%r49, %ntid.y;
	mov.u32 	%r50, %tid.y;
	mad.lo.s32 	%r1, %r48, %r49, %r50;
	mov.u32 	%r51, %ctaid.x;
	mov.u32 	%r52, %ntid.x;
	mov.u32 	%r53, %tid.x;
	mad.lo.s32 	%r2, %r51, %r52, %r53;
	setp.ge.u32 	%p1, %r1, %r45;
	setp.ge.u32 	%p2, %r2, %r47;
	or.pred  	%p3, %p1, %p2;
	@%p3 bra 	$L__BB2_30;
	setp.eq.s32 	%p4, %r46, 0;
	mov.f32 	%f10, 0f00000000;
	@%p4 bra 	$L__BB2_29;
	mul.lo.s32 	%r3, %r46, %r2;
	cvta.to.global.u64 	%rd1, %rd3;
	cvta.to.global.u64 	%rd2, %rd4;
	mov.f64 	%fd5, 0d0000000000000000;
	mov.b32 	%r112, 0;
$L__BB2_3:
	mad.lo.s32 	%r55, %r112, %r45, %r1;
	mul.wide.u32 	%rd6, %r55, 4;
	add.s64 	%rd7, %rd1, %rd6;
	ld.global.u32 	%r56, [%rd7];
	add.s32 	%r57, %r112, %r3;
	mul.wide.u32 	%rd8, %r57, 4;
	add.s64 	%rd9, %rd2, %rd8;
	ld.global.u32 	%r58, [%rd9];
	{ .reg .b16 tmp; mov.b32 {tmp, %rs5}, %r56; }
	mov.b16 	%rs6, 0;
	mov.b32 	%r5, {%rs6, %rs5};
	{ .reg .b16 tmp; mov.b32 {tmp, %rs7}, %r58; }
	mov.b32 	%r6, {%rs6, %rs7};
	shr.u32 	%r59, %r56, 23;
	and.b32  	%r7, %r59, 255;
	add.s32 	%r118, %r7, -1;
	shr.u32 	%r60, %r58, 23;
	and.b32  	%r9, %r60, 255;
	add.s32 	%r10, %r9, -1;
	and.b32  	%r62, %r5, 8323072;
	or.b32  	%r11, %r62, 8388608;
	and.b32  	%r63, %r6, 8323072;
	or.b32  	%r12, %r63, 8388608;
	xor.b32  	%r64, %r58, %r56;
	and.b32  	%r13, %r64, -2147483648;
	max.u32 	%r65, %r118, %r10;
	setp.lt.u32 	%p5, %r65, 253;
	@%p5 bra 	$L__BB2_20;
	and.b32  	%r14, %r5, 2147418112;
	setp.lt.u32 	%p6, %r14, 2139095041;
	@%p6 bra 	$L__BB2_6;
	or.b32  	%r121, %r5, 4194304;
	bra.uni 	$L__BB2_27;
$L__BB2_6:
	and.b32  	%r16, %r6, 2147418112;
	setp.lt.u32 	%p7, %r16, 2139095041;
	@%p7 bra 	$L__BB2_8;
	or.b32  	%r121, %r6, 4194304;
	bra.uni 	$L__BB2_27;
$L__BB2_8:
	setp.ne.s32 	%p8, %r14, 0;
	@%p8 bra 	$L__BB2_10;
	setp.eq.s32 	%p29, %r10, 254;
	selp.b32 	%r121, -4194304, %r13, %p29;
	bra.uni 	$L__BB2_27;
$L__BB2_10:
	setp.ne.s32 	%p9, %r16, 0;
	@%p9 bra 	$L__BB2_12;
	setp.eq.s32 	%p28, %r118, 254;
	selp.b32 	%r121, -4194304, %r13, %p28;
	bra.uni 	$L__BB2_27;
$L__BB2_12:
	setp.ne.s32 	%p10, %r14, 2139095040;
	setp.ne.s32 	%p11, %r16, 2139095040;
	and.pred  	%p12, %p10, %p11;
	@%p12 bra 	$L__BB2_14;
	or.b32  	%r121, %r13, 2139095040;
	bra.uni 	$L__BB2_27;
$L__BB2_14:
	setp.ne.s32 	%p13, %r7, 0;
	@%p13 bra 	$L__BB2_17;
	and.b32  	%r114, %r5, 16711680;
	mov.b32 	%r118, 0;
$L__BB2_16:
	shl.b32 	%r11, %r114, 1;
	add.s32 	%r118, %r118, -1;
	setp.lt.u32 	%p16, %r114, 4194304;
	mov.u32 	%r114, %r11;
	@%p16 bra 	$L__BB2_16;
	bra.uni 	$L__BB2_20;
$L__BB2_17:
	setp.ne.s32 	%p14, %r9, 0;
	@%p14 bra 	$L__BB2_20;
	and.b32  	%r116, %r6, 16711680;
	mov.b32 	%r10, 0;
$L__BB2_19:
	shl.b32 	%r12, %r116, 1;
	add.s32 	%r10, %r10, -1;
	setp.lt.u32 	%p15, %r116, 4194304;
	mov.u32 	%r116, %r12;
	@%p15 bra 	$L__BB2_19;
$L__BB2_20:
	add.s32 	%r35, %r118, %r10;
	shr.u32 	%r36, %r11, 16;
	{ .reg .b16 tmp; mov.b32 {tmp, %rs1}, %r11; }
	and.b16  	%rs9, %rs1, 255;
	shr.u32 	%r68, %r12, 16;
	cvt.u16.u32 	%rs2, %r68;
	and.b16  	%rs10, %rs2, 255;
	setp.eq.s16 	%p17, %rs9, 0;
	setp.eq.s16 	%p18, %rs10, 0;
	or.pred  	%p19, %p17, %p18;
	mov.b16 	%rs20, 0;
	@%p19 bra 	$L__BB2_22;
	and.b32  	%r69, %r36, 255;
	setp.lt.u16 	%p20, %rs9, 16;
	selp.b32 	%r70, 28, 24, %p20;
	shl.b32 	%r71, %r69, %r70;
	setp.lt.u32 	%p21, %r71, 1073741824;
	or.b32  	%r72, %r70, 2;
	shl.b32 	%r73, %r71, 2;
	selp.b32 	%r74, %r72, %r70, %p21;
	selp.b32 	%r75, %r73, %r71, %p21;
	not.b32 	%r76, %r75;
	shr.u32 	%r77, %r76, 31;
	or.b32  	%r78, %r74, %r77;
	xor.b32  	%r79, %r78, 31;
	and.b32  	%r80, %r68, 255;
	setp.lt.u16 	%p22, %rs10, 16;
	selp.b32 	%r81, 28, 24, %p22;
	shl.b32 	%r82, %r80, %r81;
	setp.lt.u32 	%p23, %r82, 1073741824;
	or.b32  	%r83, %r81, 2;
	shl.b32 	%r84, %r82, 2;
	selp.b32 	%r85, %r83, %r81, %p23;
	selp.b32 	%r86, %r84, %r82, %p23;
	not.b32 	%r87, %r86;
	shr.u32 	%r88, %r87, 31;
	or.b32  	%r89, %r85, %r88;
	cvt.u16.u32 	%rs13, %r89;
	xor.b16  	%rs14, %rs13, 31;
	cvt.u32.u16 	%r90, %rs14;
	mov.b16 	%rs15, 1;
	shl.b16 	%rs16, %rs15, %r90;
	xor.b16  	%rs17, %rs16, %rs2;
	shl.b32 	%r91, %r69, %r90;
	cvt.u32.u16 	%r92, %rs17;
	and.b32  	%r93, %r92, 255;
	shl.b32 	%r94, %r93, %r79;
	add.s32 	%r95, %r94, %r91;
	cvt.u16.u32 	%rs20, %r95;
$L__BB2_22:
	cvt.u32.u16 	%r96, %rs20;
	setp.gt.s16 	%p24, %rs20, -1;
	selp.b32 	%r97, -126, -125, %p24;
	add.s32 	%r38, %r35, %r97;
	selp.b32 	%r98, 9, 8, %p24;
	shl.b32 	%r39, %r96, %r98;
	setp.gt.u32 	%p25, %r38, 253;
	@%p25 bra 	$L__BB2_24;
	shl.b32 	%r108, %r38, 23;
	add.s32 	%r109, %r39, %r13;
	add.s32 	%r121, %r109, %r108;
	bra.uni 	$L__BB2_27;
$L__BB2_24:
	setp.lt.s32 	%p26, %r38, 254;
	@%p26 bra 	$L__BB2_26;
	or.b32  	%r121, %r13, 2139095040;
	bra.uni 	$L__BB2_27;
$L__BB2_26:
	neg.s32 	%r99, %r38;
	min.u32 	%r100, %r99, 25;
	sub.s32 	%r101, 32, %r100;
	shl.b32 	%r102, %r39, %r101;
	shr.u32 	%r103, %r39, %r100;
	add.s32 	%r104, %r103, %r13;
	setp.eq.s32 	%p27, %r102, -2147483648;
	and.b32  	%r105, %r103, 1;
	shr.u32 	%r106, %r102, 31;
	selp.b32 	%r107, %r105, %r106, %p27;
	add.s32 	%r121, %r104, %r107;
$L__BB2_27:
	{ .reg .b16 tmp; mov.b32 {tmp, %rs18}, %r121; }
	mov.b16 	%rs19, 0;
	mov.b32 	%r110, {%rs19, %rs18};
	mov.b32 	%f6, %r110;
	cvt.f64.f32 	%fd4, %f6;
	add.f64 	%fd5, %fd5, %fd4;
	add.s32 	%r112, %r112, 1;
	setp.ne.s32 	%p30, %r112, %r46;
	@%p30 bra 	$L__BB2_3;
	cvt.rn.f32.f64 	%f10, %fd5;
$L__BB2_29:
	mad.lo.s32 	%r111, %r45, %r2, %r1;
	cvta.to.global.u64 	%rd10, %rd5;
	mul.wide.u32 	%rd11, %r111, 4;
	add.s64 	%rd12, %rd10, %rd11;
	ld.global.f32 	%f7, [%rd12];
	mul.f32 	%f8, %f4, %f7;
	fma.rn.f32 	%f9, %f3, %f10, %f8;
	st.global.f32 	[%rd12], %f9;
$L__BB2_30:
	bar.sync 	0;
	ret;

}


// ===== COMPILED SASS (sm_100) =====

	.target	sm_100

	.elftype	@"ET_EXEC"


//--------------------- .note.nv.tkinfo           --------------------------
	.section	.note.nv.tkinfo,"",@"SHT_NOTE"
	.sectionflags	@"SHF_NOTE_NV_TKINFO"
	.tkinfo
        /*0018*/ 	.word	0x00000002
        /*0030*/ 	.string	""
        /*0030*/ 	.string	"ptxas"
        /*0030*/ 	.string	"Cuda compilation tools, release 13.0, V13.0.88"
        /*0030*/ 	.string	"Build cuda_13.0.r13.0/compiler.36424714_0"
        /*0030*/ 	.string	"-arch sm_100 -m 64 "



//--------------------- .note.nv.cuinfo           --------------------------
	.section	.note.nv.cuinfo,"",@"SHT_NOTE"
	.sectionflags	@"SHF_NOTE_NV_CUINFO"
        /*0018*/ 	.short	0x0002
        /*001a*/ 	.short	0x0064
        /*001c*/ 	.short	0x0082
	.zero		2


//--------------------- .nv.info                  --------------------------
	.section	.nv.info,"",@"SHT_CUDA_INFO"
	.align	4


	//----- nvinfo : EIATTR_REGCOUNT
	.align		4
        /*0000*/ 	.byte	0x04, 0x2f
        /*0002*/ 	.short	(.L_10 - .L_9)
	.align		4
.L_9:
        /*0004*/ 	.word	index@(_Z13mult_bfloat16PKfS0_Pfjjjjjjff)
        /*0008*/ 	.word	0x00000020


	//----- nvinfo : EIATTR_FRAME_SIZE
	.align		4
.L_10:
        /*000c*/ 	.byte	0x04, 0x11
        /*000e*/ 	.short	(.L_12 - .L_11)
	.align		4
.L_11:
        /*0010*/ 	.word	index@(_Z13mult_bfloat16PKfS0_Pfjjjjjjff)
        /*0014*/ 	.word	0x00000000


	//----- nvinfo : EIATTR_REGCOUNT
	.align		4
.L_12:
        /*0018*/ 	.byte	0x04, 0x2f
        /*001a*/ 	.short	(.L_14 - .L_13)
	.align		4
.L_13:
        /*001c*/ 	.word	index@(_Z18mult_bfloat16_ILM2PKfS0_Pfjjjjjjff)
        /*0020*/ 	.word	0x0000001b


	//----- nvinfo : EIATTR_FRAME_SIZE
	.align		4
.L_14:
        /*0024*/ 	.byte	0x04, 0x11
        /*0026*/ 	.short	(.L_16 - .L_15)
	.align		4
.L_15:
        /*0028*/ 	.word	index@(_Z18mult_bfloat16_ILM2PKfS0_Pfjjjjjjff)
        /*002c*/ 	.word	0x00000000


	//----- nvinfo : EIATTR_REGCOUNT
	.align		4
.L_16:
        /*0030*/ 	.byte	0x04, 0x2f
        /*0032*/ 	.short	(.L_18 - .L_17)
	.align		4
.L_17:
        /*0034*/ 	.word	index@(_Z18mult_bfloat16_ILM1PKfS0_Pfjjjjjjff)
        /*0038*/ 	.word	0x00000017


	//----- nvinfo : EIATTR_FRAME_SIZE
	.align		4
.L_18:
        /*003c*/ 	.byte	0x04, 0x11
        /*003e*/ 	.short	(.L_20 - .L_19)
	.align		4
.L_19:
        /*0040*/ 	.word	index@(_Z18mult_bfloat16_ILM1PKfS0_Pfjjjjjjff)
        /*0044*/ 	.word	0x00000000


	//----- nvinfo : EIATTR_MIN_STACK_SIZE
	.align		4
.L_20:
        /*0048*/ 	.byte	0x04, 0x12
        /*004a*/ 	.short	(.L_22 - .L_21)
	.align		4
.L_21:
        /*004c*/ 	.word	index@(_Z18mult_bfloat16_ILM1PKfS0_Pfjjjjjjff)
        /*0050*/ 	.word	0x00000000


	//----- nvinfo : EIATTR_MIN_STACK_SIZE
	.align		4
.L_22:
        /*0054*/ 	.byte	0x04, 0x12
        /*0056*/ 	.short	(.L_24 - .L_23)
	.align		4
.L_23:
        /*0058*/ 	.word	index@(_Z18mult_bfloat16_ILM2PKfS0_Pfjjjjjjff)
        /*005c*/ 	.word	0x00000000


	//----- nvinfo : EIATTR_MIN_STACK_SIZE
	.align		4
.L_24:
        /*0060*/ 	.byte	0x04, 0x12
        /*0062*/ 	.short	(.L_26 - .L_25)
	.align		4
.L_25:
        /*0064*/ 	.word	index@(_Z13mult_bfloat16PKfS0_Pfjjjjjjff)
        /*0068*/ 	.word	0x00000000
.L_26:


//--------------------- .nv.compat                --------------------------
	.section	.nv.compat,"",@"SHT_CUDA_COMPAT_INFO"
	.align	4
        /*0000*/ 	.byte	0x02, 0x09, 0x00, 0x00, 0x02, 0x02, 0x01, 0x00, 0x02, 0x05, 0x05, 0x00, 0x03, 0x07, 0x01, 0x01
        /*0010*/ 	.byte	0x02, 0x03, 0x00, 0x00, 0x02, 0x06, 0x01, 0x00, 0x04, 0x0b, 0x08, 0x00, 0x01, 0x00, 0x00, 0x00
        /*0020*/ 	.byte	0x00, 0x00, 0x00, 0x00


//--------------------- .nv.info._Z18mult_bfloat16_ILM1PKfS0_Pfjjjjjjff --------------------------
	.section	.nv.info._Z18mult_bfloat16_ILM1PKfS0_Pfjjjjjjff,"",@"SHT_CUDA_INFO"
	.sectionflags	@""
	.align	4


	//----- nvinfo : EIATTR_CUDA_API_VERSION
	.align		4
        /*0000*/ 	.byte	0x04, 0x37
        /*0002*/ 	.short	(.L_28 - .L_27)
.L_27:
        /*0004*/ 	.word	0x00000082


	//----- nvinfo : EIATTR_KPARAM_INFO
	.align		4
.L_28:
        /*0008*/ 	.byte	0x04, 0x17
        /*000a*/ 	.short	(.L_30 - .L_29)
.L_29:
        /*000c*/ 	.word	0x00000000
        /*0010*/ 	.short	0x000a
        /*0012*/ 	.short	0x0034
        /*0014*/ 	.byte	0x00, 0xf0, 0x11, 0x00


	//----- nvinfo : EIATTR_KPARAM_INFO
	.align		4
.L_30:
        /*0018*/ 	.byte	0x04, 0x17
        /*001a*/ 	.short	(.L_32 - .L_31)
.L_31:
        /*001c*/ 	.word	0x00000000
        /*0020*/ 	.short	0x0009
        /*0022*/ 	.short	0x0030
        /*0024*/ 	.byte	0x00, 0xf0, 0x11, 0x00


	//----- nvinfo : EIATTR_KPARAM_INFO
	.align		4
.L_32:
        /*0028*/ 	.byte	0x04, 0x17
        /*002a*/ 	.short	(.L_34 - .L_33)
.L_33:
        /*002c*/ 	.word	0x00000000
        /*0030*/ 	.short	0x0008
        /*0032*/ 	.short	0x002c
        /*0034*/ 	.byte	0x00, 0xf0, 0x11, 0x00


	//----- nvinfo : EIATTR_KPARAM_INFO
	.align		4
.L_34:
        /*0038*/ 	.byte	0x04, 0x17
        /*003a*/ 	.short	(.L_36 - .L_35)
.L_35:
        /*003c*/ 	.word	0x00000000
        /*0040*/ 	.short	0x0007
        /*0042*/ 	.short	0x0028
        /*0044*/ 	.byte	0x00, 0xf0, 0x11, 0x00


	//----- nvinfo : EIATTR_KPARAM_INFO
	.align		4
.L_36:
        /*0048*/ 	.byte	0x04, 0x17
        /*004a*/ 	.short	(.L_38 - .L_37)
.L_37:
        /*004c*/ 	.word	0x00000000
        /*0050*/ 	.short	0x0006
        /*0052*/ 	.short	0x0024
        /*0054*/ 	.byte	0x00, 0xf0, 0x11, 0x00


	//----- nvinfo : EIATTR_KPARAM_INFO
	.align		4
.L_38:
        /*0058*/ 	.byte	0x04, 0x17
        /*005a*/ 	.short	(.L_40 - .L_39)
.L_39:
        /*005c*/ 	.word	0x00000000
        /*0060*/ 	.short	0x0005
        /*0062*/ 	.short	0x0020
        /*0064*/ 	.byte	0x00, 0xf0, 0x11, 0x00


	//----- nvinfo : EIATTR_KPARAM_INFO
	.align		4
.L_40:
        /*0068*/ 	.byte	0x04, 0x17
        /*006a*/ 	.short	(.L_42 - .L_41)
.L_41:
        /*006c*/ 	.word	0x00000000
        /*0070*/ 	.short	0x0004
        /*0072*/ 	.short	0x001c
        /*0074*/ 	.byte	0x00, 0xf0, 0x11, 0x00


	//----- nvinfo : EIATTR_KPARAM_INFO
	.align		4
.L_42:
        /*0078*/ 	.byte	0x04, 0x17
        /*007a*/ 	.short	(.L_44 - .L_43)
.L_43:
        /*007c*/ 	.word	0x00000000
        /*0080*/ 	.short	0x0003
        /*0082*/ 	.short	0x0018
        /*0084*/ 	.byte	0x00, 0xf0, 0x11, 0x00


	//----- nvinfo : EIATTR_KPARAM_INFO
	.align		4
.L_44:
        /*0088*/ 	.byte	0x04, 0x17
        /*008a*/ 	.short	(.L_46 - .L_45)
.L_45:
        /*008c*/ 	.word	0x00000000
        /*0090*/ 	.short	0x0002
        /*0092*/ 	.short	0x0010
        /*0094*/ 	.byte	0x00, 0xf5, 0x21, 0x00


	//----- nvinfo : EIATTR_KPARAM_INFO
	.align		4
.L_46:
        /*0098*/ 	.byte	0x04, 0x17
        /*009a*/ 	.short	(.L_48 - .L_47)
.L_47:
        /*009c*/ 	.word	0x00000000
        /*00a0*/ 	.short	0x0001
        /*00a2*/ 	.short	0x0008
        /*00a4*/ 	.byte	0x00, 0xf5, 0x21, 0x00


	//----- nvinfo : EIATTR_KPARAM_INFO
	.align		4
.L_48:
        /*00a8*/ 	.byte	0x04, 0x17
        /*00aa*/ 	.short	(.L_50 - .L_49)
.L_49:
        /*00ac*/ 	.word	0x00000000
        /*00b0*/ 	.short	0x0000
        /*00b2*/ 	.short	0x0000
        /*00b4*/ 	.byte	0x00, 0xf5, 0x21, 0x00


	//----- nvinfo : EIATTR_SPARSE_MMA_MASK
	.align		4
.L_50:
        /*00b8*/ 	.byte	0x03, 0x50
        /*00ba*/ 	.short	0x0000


	//----- nvinfo : EIATTR_MAXREG_COUNT
	.align		4
        /*00bc*/ 	.byte	0x03, 0x1b
        /*00be*/ 	.short	0x00ff


	//----- nvinfo : EIATTR_NUM_BARRIERS
	.align		4
        /*00c0*/ 	.byte	0x02, 0x4c
        /*00c2*/ 	.byte	0x01
	.zero		1


	//----- nvinfo : EIATTR_MERCURY_ISA_VERSION
	.align		4
        /*00c4*/ 	.byte	0x03, 0x5f
        /*00c6*/ 	.short	0x0101


	//----- nvinfo : EIATTR_VRC_CTA_INIT_COUNT
	.align		4
        /*00c8*/ 	.byte	0x02, 0x4a
	.zero		1
	.zero		1


	//----- nvinfo : EIATTR_EXIT_INSTR_OFFSETS
	.align		4
        /*00cc*/ 	.byte	0x04, 0x1c
        /*00ce*/ 	.short	(.L_52 - .L_51)


	//   ....[0]....
.L_51:
        /*00d0*/ 	.word	0x00000c60


	//----- nvinfo : EIATTR_CRS_STACK_SIZE
	.align		4
.L_52:
        /*00d4*/ 	.byte	0x04, 0x1e
        /*00d6*/ 	.short	(.L_54 - .L_53)
.L_53:
        /*00d8*/ 	.word	0x00000000


	//----- nvinfo : EIATTR_CBANK_PARAM_SIZE
	.align		4
.L_54:
        /*00dc*/ 	.byte	0x03, 0x19
        /*00de*/ 	.short	0x0038


	//----- nvinfo : EIATTR_PARAM_CBANK
	.align		4
        /*00e0*/ 	.byte	0x04, 0x0a
        /*00e2*/ 	.short	(.L_56 - .L_55)
	.align		4
.L_55:
        /*00e4*/ 	.word	index@(.nv.constant0._Z18mult_bfloat16_ILM1PKfS0_Pfjjjjjjff)
        /*00e8*/ 	.short	0x0380
        /*00ea*/ 	.short	0x0038


	//----- nvinfo : EIATTR_SW_WAR
	.align		4
.L_56:
        /*00ec*/ 	.byte	0x04, 0x36
        /*00ee*/ 	.short	(.L_58 - .L_57)
.L_57:
        /*00f0*/ 	.word	0x00000008
.L_58:


//--------------------- .nv.info._Z18mult_bfloat16_ILM2PKfS0_Pfjjjjjjff --------------------------
	.section	.nv.info._Z18mult_bfloat16_ILM2PKfS0_Pfjjjjjjff,"",@"SHT_CUDA_INFO"
	.sectionflags	@""
	.align	4


	//----- nvinfo : EIATTR_CUDA_API_VERSION
	.align		4
        /*0000*/ 	.byte	0x04, 0x37
        /*0002*/ 	.short	(.L_60 - .L_59)
.L_59:
        /*0004*/ 	.word	0x00000082


	//----- nvinfo : EIATTR_KPARAM_INFO
	.align		4
.L_60:
        /*0008*/ 	.byte	0x04, 0x17
        /*000a*/ 	.short	(.L_62 - .L_61)
.L_61:
        /*000c*/ 	.word	0x00000000
        /*0010*/ 	.short	0x000a
        /*0012*/ 	.short	0x0034
        /*0014*/ 	.byte	0x00, 0xf0, 0x11, 0x00


	//----- nvinfo : EIATTR_KPARAM_INFO
	.align		4
.L_62:
        /*0018*/ 	.byte	0x04, 0x17
        /*001a*/ 	.short	(.L_64 - .L_63)
.L_63:
        /*001c*/ 	.word	0x00000000
        /*0020*/ 	.short	0x0009
        /*0022*/ 	.short	0x0030
        /*0024*/ 	.byte	0x00, 0xf0, 0x11, 0x00


	//----- nvinfo : EIATTR_KPARAM_INFO
	.align		4
.L_64:
        /*0028*/ 	.byte	0x04, 0x17
        /*002a*/ 	.short	(.L_66 - .L_65)
.L_65:
        /*002c*/ 	.word	0x00000000
        /*0030*/ 	.short	0x0008
        /*0032*/ 	.short	0x002c
        /*0034*/ 	.byte	0x00, 0xf0, 0x11, 0x00


	//----- nvinfo : EIATTR_KPARAM_INFO
	.align		4
.L_66:
        /*0038*/ 	.byte	0x04, 0x17
        /*003a*/ 	.short	(.L_68 - .L_67)
.L_67:
        /*003c*/ 	.word	0x00000000
        /*0040*/ 	.short	0x0007
        /*0042*/ 	.short	0x0028
        /*0044*/ 	.byte	0x00, 0xf0, 0x11, 0x00


	//----- nvinfo : EIATTR_KPARAM_INFO
	.align		4
.L_68:
        /*0048*/ 	.byte	0x04, 0x17
        /*004a*/ 	.short	(.L_70 - .L_69)
.L_69:
        /*004c*/ 	.word	0x00000000
        /*0050*/ 	.short	0x0006
        /*0052*/ 	.short	0x0024
        /*0054*/ 	.byte	0x00, 0xf0, 0x11, 0x00


	//----- nvinfo : EIATTR_KPARAM_INFO
	.align		4
.L_70:
        /*0058*/ 	.byte	0x04, 0x17
        /*005a*/ 	.short	(.L_72 - .L_71)
.L_71:
        /*005c*/ 	.word	0x00000000
        /*0060*/ 	.short	0x0005
        /*0062*/ 	.short	0x0020
        /*0064*/ 	.byte	0x00, 0xf0, 0x11, 0x00


	//----- nvinfo : EIATTR_KPARAM_INFO
	.align		4
.L_72:
        /*0068*/ 	.byte	0x04, 0x17
        /*006a*/ 	.short	(.L_74 - .L_73)
.L_73:
        /*006c*/ 	.word	0x00000000
        /*0070*/ 	.short	0x0004
        /*0072*/ 	.short	0x001c
        /*0074*/ 	.byte	0x00, 0xf0, 0x11, 0x00


	//----- nvinfo : EIATTR_KPARAM_INFO
	.align		4
.L_74:
        /*0078*/ 	.byte	0x04, 0x17
        /*007a*/ 	.short	(.L_76 - .L_75)
.L_75:
        /*007c*/ 	.word	0x00000000
        /*0080*/ 	.short	0x0003
        /*0082*/ 	.short	0x0018
        /*0084*/ 	.byte	0x00, 0xf0, 0x11, 0x00


	//----- nvinfo : EIATTR_KPARAM_INFO
	.align		4
.L_76:
        /*0088*/ 	.byte	0x04, 0x17
        /*008a*/ 	.short	(.L_78 - .L_77)
.L_77:
        /*008c*/ 	.word	0x00000000
        /*0090*/ 	.short	0x0002
        /*0092*/ 	.short	0x0010
        /*0094*/ 	.byte	0x00, 0xf5, 0x21, 0x00


	//----- nvinfo : EIATTR_KPARAM_INFO
	.align		4
.L_78:
        /*0098*/ 	.byte	0x04, 0x17
        /*009a*/ 	.short	(.L_80 - .L_79)
.L_79:
        /*009c*/ 	.word	0x00000000
        /*00a0*/ 	.short	0x0001
        /*00a2*/ 	.short	0x0008
        /*00a4*/ 	.byte	0x00, 0xf5, 0x21, 0x00


	//----- nvinfo : EIATTR_KPARAM_INFO
	.align		4
.L_80:
        /*00a8*/ 	.byte	0x04, 0x17
        /*00aa*/ 	.short	(.L_82 - .L_81)
.L_81:
        /*00ac*/ 	.word	0x00000000
        /*00b0*/ 	.short	0x0000
        /*00b2*/ 	.short	0x0000
        /*00b4*/ 	.byte	0x00, 0xf5, 0x21, 0x00


	//----- nvinfo : EIATTR_SPARSE_MMA_MASK
	.align		4
.L_82:
        /*00b8*/ 	.byte	0x03, 0x50
        /*00ba*/ 	.short	0x0000


	//----- nvinfo : EIATTR_MAXREG_COUNT
	.align		4
        /*00bc*/ 	.byte	0x03, 0x1b
        /*00be*/ 	.short	0x00ff


	//----- nvinfo : EIATTR_NUM_BARRIERS
	.align		4
        /*00c0*/ 	.byte	0x02, 0x4c
        /*00c2*/ 	.byte	0x01
	.zero		1


	//----- nvinfo : EIATTR_MERCURY_ISA_VERSION
	.align		4
        /*00c4*/ 	.byte	0x03, 0x5f
        /*00c6*/ 	.short	0x0101


	//----- nvinfo : EIATTR_VRC_CTA_INIT_COUNT
	.align		4
        /*00c8*/ 	.byte	0x02, 0x4a
	.zero		1
	.zero		1


	//----- nvinfo : EIATTR_EXIT_INSTR_OFFSETS
	.align		4
        /*00cc*/ 	.byte	0x04, 0x1c
        /*00ce*/ 	.short	(.L_84 - .L_83)


	//   ....[0]....
.L_83:
        /*00d0*/ 	.word	0x00000ef0


	//----- nvinfo : EIATTR_CRS_STACK_SIZE
	.align		4
.L_84:
        /*00d4*/ 	.byte	0x04, 0x1e
        /*00d6*/ 	.short	(.L_86 - .L_85)
.L_85:
        /*00d8*/ 	.word	0x00000000


	//----- nvinfo : EIATTR_CBANK_PARAM_SIZE
	.align		4
.L_86:
        /*00dc*/ 	.byte	0x03, 0x19
        /*00de*/ 	.short	0x0038


	//----- nvinfo : EIATTR_PARAM_CBANK
	.align		4
        /*00e0*/ 	.byte	0x04, 0x0a
        /*00e2*/ 	.short	(.L_88 - .L_87)
	.align		4
.L_87:
        /*00e4*/ 	.word	index@(.nv.constant0._Z18mult_bfloat16_ILM2PKfS0_Pfjjjjjjff)
        /*00e8*/ 	.short	0x0380
        /*00ea*/ 	.short	0x0038


	//----- nvinfo : EIATTR_SW_WAR
	.align		4
.L_88:
        /*00ec*/ 	.byte	0x04, 0x36
        /*00ee*/ 	.short	(.L_90 - .L_89)
.L_89:
        /*00f0*/ 	.word	0x00000008
.L_90:


//--------------------- .nv.info._Z13mult_bfloat16PKfS0_Pfjjjjjjff --------------------------
	.section	.nv.info._Z13mult_bfloat16PKfS0_Pfjjjjjjff,"",@"SHT_CUDA_INFO"
	.sectionflags	@""
	.align	4


	//----- nvinfo : EIATTR_CUDA_API_VERSION
	.align		4
        /*0000*/ 	.byte	0x04, 0x37
        /*0002*/ 	.short	(.L_92 - .L_91)
.L_91:
        /*0004*/ 	.word	0x00000082


	//----- nvinfo : EIATTR_KPARAM_INFO
	.align		4
.L_92:
        /*0008*/ 	.byte	0x04, 0x17
        /*000a*/ 	.short	(.L_94 - .L_93)
.L_93:
        /*000c*/ 	.word	0x00000000
        /*0010*/ 	.short	0x000a
        /*0012*/ 	.short	0x0034
        /*0014*/ 	.byte	0x00, 0xf0, 0x11, 0x00


	//----- nvinfo : EIATTR_KPARAM_INFO
	.align		4
.L_94:
        /*0018*/ 	.byte	0x04, 0x17
        /*001a*/ 	.short	(.L_96 - .L_95)
.L_95:
        /*001c*/ 	.word	0x00000000
        /*0020*/ 	.short	0x0009
        /*0022*/ 	.short	0x0030
        /*0024*/ 	.byte	0x00, 0xf0, 0x11, 0x00


	//----- nvinfo : EIATTR_KPARAM_INFO
	.align		4
.L_96:
        /*0028*/ 	.byte	0x04, 0x17
        /*002a*/ 	.short	(.L_98 - .L_97)
.L_97:
        /*002c*/ 	.word	0x00000000
        /*0030*/ 	.short	0x0008
        /*0032*/ 	.short	0x002c
        /*0034*/ 	.byte	0x00, 0xf0, 0x11, 0x00


	//----- nvinfo : EIATTR_KPARAM_INFO
	.align		4
.L_98:
        /*0038*/ 	.byte	0x04, 0x17
        /*003a*/ 	.short	(.L_100 - .L_99)
.L_99:
        /*003c*/ 	.word	0x00000000
        /*0040*/ 	.short	0x0007
        /*0042*/ 	.short	0x0028
        /*0044*/ 	.byte	0x00, 0xf0, 0x11, 0x00


	//----- nvinfo : EIATTR_KPARAM_INFO
	.align		4
.L_100:
        /*0048*/ 	.byte	0x04, 0x17
        /*004a*/ 	.short	(.L_102 - .L_101)
.L_101:
        /*004c*/ 	.word	0x00000000
        /*0050*/ 	.short	0x0006
        /*0052*/ 	.short	0x0024
        /*0054*/ 	.byte	0x00, 0xf0, 0x11, 0x00


	//----- nvinfo : EIATTR_KPARAM_INFO
	.align		4
.L_102:
        /*0058*/ 	.byte	0x04, 0x17
        /*005a*/ 	.short	(.L_104 - .L_103)
.L_103:
        /*005c*/ 	.word	0x00000000
        /*0060*/ 	.short	0x0005
        /*0062*/ 	.short	0x0020
        /*0064*/ 	.byte	0x00, 0xf0, 0x11, 0x00


	//----- nvinfo : EIATTR_KPARAM_INFO
	.align		4
.L_104:
        /*0068*/ 	.byte	0x04, 0x17
        /*006a*/ 	.short	(.L_106 - .L_105)
.L_105:
        /*006c*/ 	.word	0x00000000
        /*0070*/ 	.short	0x0004
        /*0072*/ 	.short	0x001c
        /*0074*/ 	.byte	0x00, 0xf0, 0x11, 0x00


	//----- nvinfo : EIATTR_KPARAM_INFO
	.align		4
.L_106:
        /*0078*/ 	.byte	0x04, 0x17
        /*007a*/ 	.short	(.L_108 - .L_107)
.L_107:
        /*007c*/ 	.word	0x00000000
        /*0080*/ 	.short	0x0003
        /*0082*/ 	.short	0x0018
        /*0084*/ 	.byte	0x00, 0xf0, 0x11, 0x00


	//----- nvinfo : EIATTR_KPARAM_INFO
	.align		4
.L_108:
        /*0088*/ 	.byte	0x04, 0x17
        /*008a*/ 	.short	(.L_110 - .L_109)
.L_109:
        /*008c*/ 	.word	0x00000000
        /*0090*/ 	.short	0x0002
        /*0092*/ 	.short	0x0010
        /*0094*/ 	.byte	0x00, 0xf5, 0x21, 0x00


	//----- nvinfo : EIATTR_KPARAM_INFO
	.align		4
.L_110:
        /*0098*/ 	.byte	0x04, 0x17
        /*009a*/ 	.short	(.L_112 - .L_111)
.L_111:
        /*009c*/ 	.word	0x00000000
        /*00a0*/ 	.short	0x0001
        /*00a2*/ 	.short	0x0008
        /*00a4*/ 	.byte	0x00, 0xf5, 0x21, 0x00


	//----- nvinfo : EIATTR_KPARAM_INFO
	.align		4
.L_112:
        /*00a8*/ 	.byte	0x04, 0x17
        /*00aa*/ 	.short	(.L_114 - .L_113)
.L_113:
        /*00ac*/ 	.word	0x00000000
        /*00b0*/ 	.short	0x0000
        /*00b2*/ 	.short	0x0000
        /*00b4*/ 	.byte	0x00, 0xf5, 0x21, 0x00


	//----- nvinfo : EIATTR_SPARSE_MMA_MASK
	.align		4
.L_114:
        /*00b8*/ 	.byte	0x03, 0x50
        /*00ba*/ 	.short	0x0000


	//----- nvinfo : EIATTR_MAXREG_COUNT
	.align		4
        /*00bc*/ 	.byte	0x03, 0x1b
        /*00be*/ 	.short	0x00ff


	//----- nvinfo : EIATTR_NUM_BARRIERS
	.align		4
        /*00c0*/ 	.byte	0x02, 0x4c
        /*00c2*/ 	.byte	0x01
	.zero		1


	//----- nvinfo : EIATTR_MERCURY_ISA_VERSION
	.align		4
        /*00c4*/ 	.byte	0x03, 0x5f
        /*00c6*/ 	.short	0x0101


	//----- nvinfo : EIATTR_VRC_CTA_INIT_COUNT
	.align		4
        /*00c8*/ 	.byte	0x02, 0x4a
	.zero		1
	.zero		1


	//----- nvinfo : EIATTR_EXIT_INSTR_OFFSETS
	.align		4
        /*00cc*/ 	.byte	0x04, 0x1c
        /*00ce*/ 	.short	(.L_116 - .L_115)


	//   ....[0]....
.L_115:
        /*00d0*/ 	.word	0x00000fd0


	//----- nvinfo : EIATTR_CRS_STACK_SIZE
	.align		4
.L_116:
        /*00d4*/ 	.byte	0x04, 0x1e
        /*00d6*/ 	.short	(.L_118 - .L_117)
.L_117:
        /*00d8*/ 	.word	0x00000000


	//----- nvinfo : EIATTR_CBANK_PARAM_SIZE
	.align		4
.L_118:
        /*00dc*/ 	.byte	0x03, 0x19
        /*00de*/ 	.short	0x0038


	//----- nvinfo : EIATTR_PARAM_CBANK
	.align		4
        /*00e0*/ 	.byte	0x04, 0x0a
        /*00e2*/ 	.short	(.L_120 - .L_119)
	.align		4
.L_119:
        /*00e4*/ 	.word	index@(.nv.constant0._Z13mult_bfloat16PKfS0_Pfjjjjjjff)
        /*00e8*/ 	.short	0x0380
        /*00ea*/ 	.short	0x0038


	//----- nvinfo : EIATTR_SW_WAR
	.align		4
.L_120:
        /*00ec*/ 	.byte	0x04, 0x36
        /*00ee*/ 	.short	(.L_122 - .L_121)
.L_121:
        /*00f0*/ 	.word	0x00000008
.L_122:


//--------------------- .nv.callgraph             --------------------------
	.section	.nv.callgraph,"",@"SHT_CUDA_CALLGRAPH"
	.align	4
	.sectionentsize	8
	.align		4
        /*0000*/ 	.word	0x00000000
	.align		4
        /*0004*/ 	.word	0xffffffff
	.align		4
        /*0008*/ 	.word	0x00000000
	.align		4
        /*000c*/ 	.word	0xfffffffe
	.align		4
        /*0010*/ 	.word	0x00000000
	.align		4
        /*0014*/ 	.word	0xfffffffd
	.align		4
        /*0018*/ 	.word	0x00000000
	.align		4
        /*001c*/ 	.word	0xfffffffc


//--------------------- .nv.constant4             --------------------------
	.section	.nv.constant4,"a",@progbits
	.align	8
	.align		8
.nv.constant4:
        /*0000*/ 	.dword	precalc_xorwow_matrix
	.align		8
        /*0008*/ 	.dword	precalc_xorwow_offset_matrix
	.align		8
        /*0010*/ 	.dword	mrg32k3aM1
	.align		8
        /*0018*/ 	.dword	mrg32k3aM2
	.align		8
        /*0020*/ 	.dword	mrg32k3aM1SubSeq
	.align		8
        /*0028*/ 	.dword	mrg32k3aM2SubSeq
	.align		8
        /*0030*/ 	.dword	mrg32k3aM1Seq
	.align		8
        /*0038*/ 	.dword	mrg32k3aM2Seq


//--------------------- .nv.constant3             --------------------------
	.section	.nv.constant3,"a",@progbits
	.align	8
.nv.constant3:
	.type		__cr_lgamma_table,@object
	.size		__cr_lgamma_table,(.L_8 - __cr_lgamma_table)
__cr_lgamma_table:
        /*0000*/ 	.byte	0x00, 0x00, 0x00, 0x00, 0x00, 0x00, 0x00, 0x00, 0x00, 0x00, 0x00, 0x00, 0x00, 0x00, 0x00, 0x00
        /*0010*/ 	.byte	0xef, 0x39, 0xfa, 0xfe, 0x42, 0x2e, 0xe6, 0x3f, 0x02, 0x20, 0x2a, 0xfa, 0x0b, 0xab, 0xfc, 0x3f
        /*0020*/ 	.byte	0xf9, 0x2c, 0x92, 0x7c, 0xa7, 0x6c, 0x09, 0x40, 0xc9, 0x79, 0x44, 0x3c, 0x64, 0x26, 0x13, 0x40
        /*0030*/ 	.byte	0xca, 0x01, 0xcf, 0x3a, 0x27, 0x51, 0x1a, 0x40, 0x30, 0xcc, 0x2d, 0xf3, 0xe1, 0x0c, 0x21, 0x40
        /*0040*/ 	.byte	0x0d, 0xb7, 0xfc, 0x82, 0x8e, 0x35, 0x25, 0x40
.L_8:


//--------------------- .text._Z18mult_bfloat16_ILM1PKfS0_Pfjjjjjjff --------------------------
	.section	.text._Z18mult_bfloat16_ILM1PKfS0_Pfjjjjjjff,"ax",@progbits
	.align	128
        .global         _Z18mult_bfloat16_ILM1PKfS0_Pfjjjjjjff
        .type           _Z18mult_bfloat16_ILM1PKfS0_Pfjjjjjjff,@function
        .size           _Z18mult_bfloat16_ILM1PKfS0_Pfjjjjjjff,(.L_x_43 - _Z18mult_bfloat16_ILM1PKfS0_Pfjjjjjjff)
        .other          _Z18mult_bfloat16_ILM1PKfS0_Pfjjjjjjff,@"STO_CUDA_ENTRY STV_DEFAULT"
_Z18mult_bfloat16_ILM1PKfS0_Pfjjjjjjff:
.text._Z18mult_bfloat16_ILM1PKfS0_Pfjjjjjjff:
[----:B------:R-:W-:Y:S01]  /*0000*/  LDC R1, c[0x0][0x37c] ;  /* 0x0000df00ff017b82 */ /* 0x000fe20000000800 */
[----:B------:R-:W0:Y:S07]  /*0010*/  S2R R3, SR_TID.X ;  /* 0x0000000000037919 */ /* 0x000e2e0000002100 */
[----:B------:R-:W1:Y:S01]  /*0020*/  LDC R5, c[0x0][0x364] ;  /* 0x0000d900ff057b82 */ /* 0x000e620000000800 */
[----:B------:R-:W2:Y:S01]  /*0030*/  LDCU.64 UR6, c[0x0][0x398] ;  /* 0x00007300ff0677ac */ /* 0x000ea20008000a00 */
[----:B------:R-:W-:Y:S01]  /*0040*/  BSSY.RECONVERGENT B3, `(.L_x_0) ;  /* 0x00000bf000037945 */ /* 0x000fe20003800200 */
[----:B------:R-:W1:Y:S05]  /*0050*/  S2R R0, SR_TID.Y ;  /* 0x0000000000007919 */ /* 0x000e6a0000002200 */
[----:B------:R-:W0:Y:S08]  /*0060*/  S2UR UR5, SR_CTAID.X ;  /* 0x00000000000579c3 */ /* 0x000e300000002500 */
[----:B------:R-:W0:Y:S08]  /*0070*/  LDC R4, c[0x0][0x360] ;  /* 0x0000d800ff047b82 */ /* 0x000e300000000800 */
[----:B------:R-:W1:Y:S01]  /*0080*/  S2UR UR4, SR_CTAID.Y ;  /* 0x00000000000479c3 */ /* 0x000e620000002600 */
[----:B0-----:R-:W-:-:S05]  /*0090*/  IMAD R4, R4, UR5, R3 ;  /* 0x0000000504047c24 */ /* 0x001fca000f8e0203 */
[----:B--2---:R-:W-:Y:S01]  /*00a0*/  ISETP.GE.U32.AND P0, PT, R4, UR7, PT ;  /* 0x0000000704007c0c */ /* 0x004fe2000bf06070 */
[----:B-1----:R-:W-:Y:S02]  /*00b0*/  IMAD R5, R5, UR4, R0 ;  /* 0x0000000405057c24 */ /* 0x002fe4000f8e0200 */
[----:B------:R-:W-:-:S05]  /*00c0*/  IMAD.U32 R0, RZ, RZ, UR6 ;  /* 0x00000006ff007e24 */ /* 0x000fca000f8e00ff */
[----:B------:R-:W-:-:S13]  /*00d0*/  ISETP.GE.U32.OR P0, PT, R5, R0, P0 ;  /* 0x000000000500720c */ /* 0x000fda0000706470 */
[----:B------:R-:W-:Y:S05]  /*00e0*/  @P0 BRA `(.L_x_1) ;  /* 0x0000000800d00947 */ /* 0x000fea0003800000 */
[----:B------:R-:W0:Y:S01]  /*00f0*/  LDCU UR4, c[0x0][0x3a0] ;  /* 0x00007400ff0477ac */ /* 0x000e220008000800 */
[----:B------:R-:W1:Y:S01]  /*0100*/  LDC.64 R14, c[0x0][0x358] ;  /* 0x0000d600ff0e7b82 */ /* 0x000e620000000a00 */
[----:B------:R-:W-:Y:S01]  /*0110*/  IMAD.MOV.U32 R6, RZ, RZ, RZ ;  /* 0x000000ffff067224 */ /* 0x000fe200078e00ff */
[----:B0-----:R-:W-:-:S09]  /*0120*/  UISETP.NE.AND UP0, UPT, UR4, URZ, UPT ;  /* 0x000000ff0400728c */ /* 0x001fd2000bf05270 */
[----:B------:R-:W-:Y:S05]  /*0130*/  BRA.U !UP0, `(.L_x_2) ;  /* 0x00000009088c7547 */ /* 0x000fea000b800000 */
[----:B------:R-:W-:Y:S01]  /*0140*/  IMAD.MOV.U32 R7, RZ, RZ, RZ ;  /* 0x000000ffff077224 */ /* 0x000fe200078e00ff */
[----:B------:R-:W-:-:S07]  /*0150*/  CS2R R2, SRZ ;  /* 0x0000000000027805 */ /* 0x000fce000001ff00 */
.L_x_15:
[----:B------:R-:W0:Y:S01]  /*0160*/  LDCU UR5, c[0x0][0x398] ;  /* 0x00007300ff0577ac */ /* 0x000e220008000800 */
[----:B------:R-:W2:Y:S01]  /*0170*/  LDC.64 R18, c[0x0][0x388] ;  /* 0x0000e200ff127b82 */ /* 0x000ea20000000a00 */
[C---:B-1----:R-:W-:Y:S01]  /*0180*/  R2UR UR8, R14.reuse ;  /* 0x000000000e0872ca */ /* 0x042fe200000e0000 */
[----:B------:R-:W1:Y:S01]  /*0190*/  LDCU UR4, c[0x0][0x3a0] ;  /* 0x00007400ff0477ac */ /* 0x000e620008000800 */
[----:B------:R-:W-:Y:S02]  /*01a0*/  R2UR UR9, R15 ;  /* 0x000000000f0972ca */ /* 0x000fe400000e0000 */
[----:B------:R-:W-:-:S03]  /*01b0*/  R2UR UR6, R14 ;  /* 0x000000000e0672ca */ /* 0x000fc600000e0000 */
[----:B------:R-:W3:Y:S01]  /*01c0*/  LDC.64 R16, c[0x0][0x380] ;  /* 0x0000e000ff107b82 */ /* 0x000ee20000000a00 */
[----:B------:R-:W-:Y:S01]  /*01d0*/  R2UR UR7, R15 ;  /* 0x000000000f0772ca */ /* 0x000fe200000e0000 */
[----:B0-----:R-:W-:Y:S02]  /*01e0*/  IMAD.U32 R0, RZ, RZ, UR5 ;  /* 0x00000005ff007e24 */ /* 0x001fe4000f8e00ff */
[----:B-1----:R-:W-:Y:S02]  /*01f0*/  IMAD R11, R4, UR4, R7 ;  /* 0x00000004040b7c24 */ /* 0x002fe4000f8e0207 */
[----:B------:R-:W-:Y:S02]  /*0200*/  IMAD R9, R7, R0, R5 ;  /* 0x0000000007097224 */ /* 0x000fe400078e0205 */
[----:B--2---:R-:W-:-:S06]  /*0210*/  IMAD.WIDE.U32 R18, R11, 0x4, R18 ;  /* 0x000000040b127825 */ /* 0x004fcc00078e0012 */
[----:B------:R-:W2:Y:S01]  /*0220*/  LDG.E R19, desc[UR8][R18.64] ;  /* 0x0000000812137981 */ /* 0x000ea2000c1e1900 */
[----:B---3--:R-:W-:-:S06]  /*0230*/  IMAD.WIDE.U32 R16, R9, 0x4, R16 ;  /* 0x0000000409107825 */ /* 0x008fcc00078e0010 */
[----:B------:R-:W3:Y:S01]  /*0240*/  LDG.E R16, desc[UR6][R16.64] ;  /* 0x0000000610107981 */ /* 0x000ee2000c1e1900 */
[----:B------:R-:W-:Y:S01]  /*0250*/  VIADD R7, R7, 0x1 ;  /* 0x0000000107077836 */ /* 0x000fe20000000000 */
[----:B------:R-:W-:Y:S04]  /*0260*/  BSSY.RECONVERGENT B2, `(.L_x_3) ;  /* 0x000008b000027945 */ /* 0x000fe80003800200 */
[----:B------:R-:W-:Y:S01]  /*0270*/  BSSY.RELIABLE B1, `(.L_x_4) ;  /* 0x0000043000017945 */ /* 0x000fe20003800100 */
[----:B------:R-:W-:Y:S02]  /*0280*/  ISETP.NE.AND P1, PT, R7, UR4, PT ;  /* 0x0000000407007c0c */ /* 0x000fe4000bf25270 */
[----:B--2---:R-:W-:Y:S02]  /*0290*/  SHF.R.U32.HI R11, RZ, 0x17, R19 ;  /* 0x00000017ff0b7819 */ /* 0x004fe40000011613 */
[----:B---3--:R-:W-:-:S02]  /*02a0*/  SHF.R.U32.HI R13, RZ, 0x17, R16 ;  /* 0x00000017ff0d7819 */ /* 0x008fc40000011610 */
[----:B------:R-:W-:Y:S02]  /*02b0*/  LOP3.LUT R11, R11, 0xff, RZ, 0xc0, !PT ;  /* 0x000000ff0b0b7812 */ /* 0x000fe400078ec0ff */
[----:B------:R-:W-:-:S03]  /*02c0*/  LOP3.LUT R13, R13, 0xff, RZ, 0xc0, !PT ;  /* 0x000000ff0d0d7812 */ /* 0x000fc600078ec0ff */
[----:B------:R-:W-:Y:S02]  /*02d0*/  VIADD R9, R11, 0xffffffff ;  /* 0xffffffff0b097836 */ /* 0x000fe40000000000 */
[----:B------:R-:W-:-:S05]  /*02e0*/  VIADD R6, R13, 0xffffffff ;  /* 0xffffffff0d067836 */ /* 0x000fca0000000000 */
[----:B------:R-:W-:-:S04]  /*02f0*/  VIMNMX.U32 R8, PT, PT, R6, R9, !PT ;  /* 0x0000000906087248 */ /* 0x000fc80007fe0000 */
[----:B------:R-:W-:Y:S02]  /*0300*/  ISETP.GE.U32.AND P0, PT, R8, 0xfd, PT ;  /* 0x000000fd0800780c */ /* 0x000fe40003f06070 */
[----:B------:R-:W-:Y:S02]  /*0310*/  PRMT R12, RZ, 0x7610, R19 ;  /* 0x00007610ff0c7816 */ /* 0x000fe40000000013 */
[--C-:B------:R-:W-:Y:S02]  /*0320*/  PRMT R18, RZ, 0x7610, R16.reuse ;  /* 0x00007610ff127816 */ /* 0x100fe40000000010 */
[----:B------:R-:W-:Y:S02]  /*0330*/  LOP3.LUT R17, R12, 0x7f0000, RZ, 0xc0, !PT ;  /* 0x007f00000c117812 */ /* 0x000fe400078ec0ff */
[----:B------:R-:W-:Y:S02]  /*0340*/  LOP3.LUT R10, R18, 0x7f0000, RZ, 0xc0, !PT ;  /* 0x007f0000120a7812 */ /* 0x000fe400078ec0ff */
[----:B------:R-:W-:-:S02]  /*0350*/  LOP3.LUT R8, R19, 0x80000000, R16, 0x48, !PT ;  /* 0x8000000013087812 */ /* 0x000fc400078e4810 */
[----:B------:R-:W-:Y:S02]  /*0360*/  LOP3.LUT R17, R17, 0x800000, RZ, 0xfc, !PT ;  /* 0x0080000011117812 */ /* 0x000fe400078efcff */
[----:B------:R-:W-:Y:S01]  /*0370*/  LOP3.LUT R10, R10, 0x800000, RZ, 0xfc, !PT ;  /* 0x008000000a0a7812 */ /* 0x000fe200078efcff */
[----:B------:R-:W-:Y:S06]  /*0380*/  @!P0 BRA `(.L_x_5) ;  /* 0x0000000000c48947 */ /* 0x000fec0003800000 */
[----:B------:R-:W-:-:S04]  /*0390*/  LOP3.LUT R19, R18, 0x7fff0000, RZ, 0xc0, !PT ;  /* 0x7fff000012137812 */ /* 0x000fc800078ec0ff */
[----:B------:R-:W-:-:S13]  /*03a0*/  ISETP.GE.U32.AND P0, PT, R19, 0x7f800001, PT ;  /* 0x7f8000011300780c */ /* 0x000fda0003f06070 */
[----:B------:R-:W-:Y:S05]  /*03b0*/  @P0 BREAK.RELIABLE B1 ;  /* 0x0000000000010942 */ /* 0x000fea0003800100 */
[----:B------:R-:W-:Y:S01]  /*03c0*/  @P0 LOP3.LUT R16, R18, 0x400000, RZ, 0xfc, !PT ;  /* 0x0040000012100812 */ /* 0x000fe200078efcff */
[----:B------:R-:W-:Y:S06]  /*03d0*/  @P0 BRA `(.L_x_6) ;  /* 0x0000000400cc0947 */ /* 0x000fec0003800000 */
[----:B------:R-:W-:-:S04]  /*03e0*/  LOP3.LUT R20, R12, 0x7fff0000, RZ, 0xc0, !PT ;  /* 0x7fff00000c147812 */ /* 0x000fc800078ec0ff */
[----:B------:R-:W-:-:S13]  /*03f0*/  ISETP.GE.U32.AND P0, PT, R20, 0x7f800001, PT ;  /* 0x7f8000011400780c */ /* 0x000fda0003f06070 */
[----:B------:R-:W-:Y:S05]  /*0400*/  @P0 BREAK.RELIABLE B1 ;  /* 0x0000000000010942 */ /* 0x000fea0003800100 */
[----:B------:R-:W-:Y:S01]  /*0410*/  @P0 LOP3.LUT R16, R12, 0x400000, RZ, 0xfc, !PT ;  /* 0x004000000c100812 */ /* 0x000fe200078efcff */
[----:B------:R-:W-:Y:S06]  /*0420*/  @P0 BRA `(.L_x_6) ;  /* 0x0000000400b80947 */ /* 0x000fec0003800000 */
[----:B------:R-:W-:-:S13]  /*0430*/  ISETP.NE.AND P0, PT, R19, RZ, PT ;  /* 0x000000ff1300720c */ /* 0x000fda0003f05270 */
[----:B------:R-:W-:Y:S01]  /*0440*/  @!P0 ISETP.NE.AND P2, PT, R9, 0xfe, PT ;  /* 0x000000fe0900880c */ /* 0x000fe20003f45270 */
[----:B------:R-:W-:Y:S05]  /*0450*/  @!P0 BREAK.RELIABLE B1 ;  /* 0x0000000000018942 */ /* 0x000fea0003800100 */
[----:B------:R-:W-:Y:S01]  /*0460*/  @!P0 SEL R16, R8, 0xffc00000, P2 ;  /* 0xffc0000008108807 */ /* 0x000fe20001000000 */
[----:B------:R-:W-:Y:S06]  /*0470*/  @!P0 BRA `(.L_x_6) ;  /* 0x0000000400a48947 */ /* 0x000fec0003800000 */
[----:B------:R-:W-:-:S13]  /*0480*/  ISETP.NE.AND P0, PT, R20, RZ, PT ;  /* 0x000000ff1400720c */ /* 0x000fda0003f05270 */
[----:B------:R-:W-:Y:S01]  /*0490*/  @!P0 ISETP.NE.AND P2, PT, R6, 0xfe, PT ;  /* 0x000000fe0600880c */ /* 0x000fe20003f45270 */
[----:B------:R-:W-:Y:S05]  /*04a0*/  @!P0 BREAK.RELIABLE B1 ;  /* 0x0000000000018942 */ /* 0x000fea0003800100 */
[----:B------:R-:W-:Y:S01]  /*04b0*/  @!P0 SEL R16, R8, 0xffc00000, P2 ;  /* 0xffc0000008108807 */ /* 0x000fe20001000000 */
[----:B------:R-:W-:Y:S06]  /*04c0*/  @!P0 BRA `(.L_x_6) ;  /* 0x0000000400908947 */ /* 0x000fec0003800000 */
[----:B------:R-:W-:-:S04]  /*04d0*/  ISETP.NE.AND P0, PT, R20, 0x7f800000, PT ;  /* 0x7f8000001400780c */ /* 0x000fc80003f05270 */
[----:B------:R-:W-:-:S13]  /*04e0*/  ISETP.NE.AND P0, PT, R19, 0x7f800000, P0 ;  /* 0x7f8000001300780c */ /* 0x000fda0000705270 */
[----:B------:R-:W-:Y:S05]  /*04f0*/  @!P0 BREAK.RELIABLE B1 ;  /* 0x0000000000018942 */ /* 0x000fea0003800100 */
[----:B------:R-:W-:Y:S01]  /*0500*/  @!P0 LOP3.LUT R16, R8, 0x7f800000, RZ, 0xfc, !PT ;  /* 0x7f80000008108812 */ /* 0x000fe200078efcff */
[----:B------:R-:W-:Y:S06]  /*0510*/  @!P0 BRA `(.L_x_6) ;  /* 0x00000004007c8947 */ /* 0x000fec0003800000 */
[----:B------:R-:W-:Y:S01]  /*0520*/  ISETP.NE.AND P0, PT, R13, RZ, PT ;  /* 0x000000ff0d00720c */ /* 0x000fe20003f05270 */
[----:B------:R-:W-:-:S12]  /*0530*/  BSSY.RECONVERGENT B0, `(.L_x_5) ;  /* 0x0000016000007945 */ /* 0x000fd80003800200 */
[----:B------:R-:W-:Y:S05]  /*0540*/  @P0 BRA `(.L_x_7) ;  /* 0x0000000000240947 */ /* 0x000fea0003800000 */
[----:B------:R-:W-:Y:S01]  /*0550*/  BSSY.RECONVERGENT B4, `(.L_x_8) ;  /* 0x0000007000047945 */ /* 0x000fe20003800200 */
[----:B------:R-:W-:Y:S01]  /*0560*/  LOP3.LUT R10, R18, 0xff0000, RZ, 0xc0, !PT ;  /* 0x00ff0000120a7812 */ /* 0x000fe200078ec0ff */
[----:B------:R-:W-:-:S07]  /*0570*/  IMAD.MOV.U32 R6, RZ, RZ, RZ ;  /* 0x000000ffff067224 */ /* 0x000fce00078e00ff */
.L_x_9:
[C---:B------:R-:W-:Y:S01]  /*0580*/  ISETP.GE.U32.AND P0, PT, R10.reuse, 0x400000, PT ;  /* 0x004000000a00780c */ /* 0x040fe20003f06070 */
[----:B------:R-:W-:Y:S02]  /*0590*/  IMAD.SHL.U32 R10, R10, 0x2, RZ ;  /* 0x000000020a0a7824 */ /* 0x000fe400078e00ff */
[----:B------:R-:W-:-:S10]  /*05a0*/  VIADD R6, R6, 0xffffffff ;  /* 0xffffffff06067836 */ /* 0x000fd40000000000 */
[----:B------:R-:W-:Y:S05]  /*05b0*/  @!P0 BRA `(.L_x_9) ;  /* 0xfffffffc00f08947 */ /* 0x000fea000383ffff */
[----:B------:R-:W-:Y:S05]  /*05c0*/  BSYNC.RECONVERGENT B4 ;  /* 0x0000000000047941 */ /* 0x000fea0003800200 */
.L_x_8:
[----:B------:R-:W-:Y:S05]  /*05d0*/  BRA `(.L_x_10) ;  /* 0x00000000002c7947 */ /* 0x000fea0003800000 */
.L_x_7:
[----:B------:R-:W-:-:S13]  /*05e0*/  ISETP.NE.AND P0, PT, R11, RZ, PT ;  /* 0x000000ff0b00720c */ /* 0x000fda0003f05270 */
[----:B------:R-:W-:Y:S05]  /*05f0*/  @P0 BRA `(.L_x_10) ;  /* 0x0000000000240947 */ /* 0x000fea0003800000 */
[----:B------:R-:W-:Y:S01]  /*0600*/  BSSY.RECONVERGENT B4, `(.L_x_11) ;  /* 0x0000007000047945 */ /* 0x000fe20003800200 */
[----:B------:R-:W-:Y:S01]  /*0610*/  LOP3.LUT R12, R12, 0xff0000, RZ, 0xc0, !PT ;  /* 0x00ff00000c0c7812 */ /* 0x000fe200078ec0ff */
[----:B------:R-:W-:-:S07]  /*0620*/  IMAD.MOV.U32 R9, RZ, RZ, RZ ;  /* 0x000000ffff097224 */ /* 0x000fce00078e00ff */
.L_x_12:
[C---:B------:R-:W-:Y:S01]  /*0630*/  ISETP.GE.U32.AND P0, PT, R12.reuse, 0x400000, PT ;  /* 0x004000000c00780c */ /* 0x040fe20003f06070 */
[----:B------:R-:W-:Y:S02]  /*0640*/  IMAD.SHL.U32 R12, R12, 0x2, RZ ;  /* 0x000000020c0c7824 */ /* 0x000fe400078e00ff */
[----:B------:R-:W-:-:S10]  /*0650*/  VIADD R9, R9, 0xffffffff ;  /* 0xffffffff09097836 */ /* 0x000fd40000000000 */
[----:B------:R-:W-:Y:S05]  /*0660*/  @!P0 BRA `(.L_x_12) ;  /* 0xfffffffc00f08947 */ /* 0x000fea000383ffff */
[----:B------:R-:W-:Y:S05]  /*0670*/  BSYNC.RECONVERGENT B4 ;  /* 0x0000000000047941 */ /* 0x000fea0003800200 */
.L_x_11:
[----:B------:R-:W-:-:S07]  /*0680*/  IMAD.MOV.U32 R17, RZ, RZ, R12 ;  /* 0x000000ffff117224 */ /* 0x000fce00078e000c */
.L_x_10:
[----:B------:R-:W-:Y:S05]  /*0690*/  BSYNC.RECONVERGENT B0 ;  /* 0x0000000000007941 */ /* 0x000fea0003800200 */
.L_x_5:
[----:B------:R-:W-:Y:S05]  /*06a0*/  BSYNC.RELIABLE B1 ;  /* 0x0000000000017941 */ /* 0x000fea0003800100 */
.L_x_4:
[----:B------:R-:W-:Y:S01]  /*06b0*/  SHF.R.U32.HI R11, RZ, 0x10, R17 ;  /* 0x00000010ff0b7819 */ /* 0x000fe20000011611 */
[----:B------:R-:W-:Y:S01]  /*06c0*/  BSSY.RECONVERGENT B0, `(.L_x_13) ;  /* 0x0000029000007945 */ /* 0x000fe20003800200 */
[----:B------:R-:W-:Y:S02]  /*06d0*/  PRMT R12, R10, 0x7632, R12 ;  /* 0x000076320a0c7816 */ /* 0x000fe4000000000c */
[----:B------:R-:W-:Y:S02]  /*06e0*/  LOP3.LUT P2, RZ, R11, 0xff, RZ, 0xc0, !PT ;  /* 0x000000ff0bff7812 */ /* 0x000fe4000784c0ff */
[----:B------:R-:W-:Y:S02]  /*06f0*/  LOP3.LUT P0, RZ, R12, 0xff, RZ, 0xc0, !PT ;  /* 0x000000ff0cff7812 */ /* 0x000fe4000780c0ff */
[----:B------:R-:W-:Y:S02]  /*0700*/  PRMT R13, RZ, 0x7610, R13 ;  /* 0x00007610ff0d7816 */ /* 0x000fe4000000000d */
[----:B------:R-:W-:-:S13]  /*0710*/  PLOP3.LUT P0, PT, P0, P2, PT, 0x2f, 0xf2 ;  /* 0x0000000000f2781c */ /* 0x000fda0000704577 */
[----:B------:R-:W-:Y:S05]  /*0720*/  @P0 BRA `(.L_x_14) ;  /* 0x0000000000880947 */ /* 0x000fea0003800000 */
[----:B------:R-:W-:Y:S01]  /*0730*/  LOP3.LUT R17, R11, 0xff, RZ, 0xc0, !PT ;  /* 0x000000ff0b117812 */ /* 0x000fe200078ec0ff */
[----:B------:R-:W-:Y:S01]  /*0740*/  IMAD.MOV.U32 R13, RZ, RZ, 0x1c ;  /* 0x0000001cff0d7424 */ /* 0x000fe200078e00ff */
[----:B------:R-:W-:Y:S01]  /*0750*/  LOP3.LUT R12, R12, 0xff, RZ, 0xc0, !PT ;  /* 0x000000ff0c0c7812 */ /* 0x000fe200078ec0ff */
[----:B------:R-:W-:Y:S01]  /*0760*/  IMAD.MOV.U32 R19, RZ, RZ, 0x1 ;  /* 0x00000001ff137424 */ /* 0x000fe200078e00ff */
[----:B------:R-:W-:Y:S02]  /*0770*/  ISETP.GE.U32.AND P0, PT, R17, 0x10, PT ;  /* 0x000000101100780c */ /* 0x000fe40003f06070 */
[----:B------:R-:W-:Y:S02]  /*0780*/  SHF.R.U32.HI R10, RZ, 0x10, R10 ;  /* 0x00000010ff0a7819 */ /* 0x000fe4000001160a */
[----:B------:R-:W-:Y:S02]  /*0790*/  SEL R16, R13, 0x18, !P0 ;  /* 0x000000180d107807 */ /* 0x000fe40004000000 */
[----:B------:R-:W-:-:S02]  /*07a0*/  ISETP.GE.U32.AND P0, PT, R12, 0x10, PT ;  /* 0x000000100c00780c */ /* 0x000fc40003f06070 */
[----:B------:R-:W-:Y:S02]  /*07b0*/  SHF.L.U32 R17, R17, R16, RZ ;  /* 0x0000001011117219 */ /* 0x000fe400000006ff */
[----:B------:R-:W-:Y:S02]  /*07c0*/  LOP3.LUT R10, R10, 0xff, RZ, 0xc0, !PT ;  /* 0x000000ff0a0a7812 */ /* 0x000fe400078ec0ff */
[----:B------:R-:W-:Y:S02]  /*07d0*/  ISETP.GE.U32.AND P2, PT, R17, 0x40000000, PT ;  /* 0x400000001100780c */ /* 0x000fe40003f46070 */
[----:B------:R-:W-:-:S04]  /*07e0*/  SEL R13, R13, 0x18, !P0 ;  /* 0x000000180d0d7807 */ /* 0x000fc80004000000 */
[----:B------:R-:W-:-:S04]  /*07f0*/  SHF.L.U32 R12, R10, R13, RZ ;  /* 0x0000000d0a0c7219 */ /* 0x000fc800000006ff */
[----:B------:R-:W-:-:S03]  /*0800*/  ISETP.GE.U32.AND P0, PT, R12, 0x40000000, PT ;  /* 0x400000000c00780c */ /* 0x000fc60003f06070 */
[----:B------:R-:W-:Y:S02]  /*0810*/  @!P2 IMAD.SHL.U32 R17, R17, 0x4, RZ ;  /* 0x000000041111a824 */ /* 0x000fe400078e00ff */
[----:B------:R-:W-:-:S03]  /*0820*/  @!P2 VIADD R16, R16, 0x2 ;  /* 0x000000021010a836 */ /* 0x000fc60000000000 */
[----:B------:R-:W-:-:S04]  /*0830*/  LOP3.LUT R17, RZ, R17, RZ, 0x33, !PT ;  /* 0x00000011ff117212 */ /* 0x000fc800078e33ff */
[----:B------:R-:W-:Y:S01]  /*0840*/  LEA.HI R17, R17, R16, RZ, 0x1 ;  /* 0x0000001011117211 */ /* 0x000fe200078f08ff */
[----:B------:R-:W-:Y:S02]  /*0850*/  @!P0 IMAD.SHL.U32 R12, R12, 0x4, RZ ;  /* 0x000000040c0c8824 */ /* 0x000fe400078e00ff */
[----:B------:R-:W-:Y:S01]  /*0860*/  @!P0 VIADD R13, R13, 0x2 ;  /* 0x000000020d0d8836 */ /* 0x000fe20000000000 */
[----:B------:R-:W-:Y:S02]  /*0870*/  LOP3.LUT R17, R17, 0x1f, RZ, 0x3c, !PT ;  /* 0x0000001f11117812 */ /* 0x000fe400078e3cff */
[----:B------:R-:W-:Y:S02]  /*0880*/  LOP3.LUT R12, RZ, R12, RZ, 0x33, !PT ;  /* 0x0000000cff0c7212 */ /* 0x000fe400078e33ff */
[----:B------:R-:W-:Y:S02]  /*0890*/  ISETP.GT.U32.AND P2, PT, R17, 0xffff, PT ;  /* 0x0000ffff1100780c */ /* 0x000fe40003f44070 */
[----:B------:R-:W-:-:S02]  /*08a0*/  LEA.HI R12, R12, R13, RZ, 0x1 ;  /* 0x0000000d0c0c7211 */ /* 0x000fc400078f08ff */
[----:B------:R-:W-:Y:S02]  /*08b0*/  SEL R16, R17, 0xffff, !P2 ;  /* 0x0000ffff11107807 */ /* 0x000fe40005000000 */
[----:B------:R-:W-:Y:S02]  /*08c0*/  LOP3.LUT R12, R12, 0x1f, RZ, 0x3c, !PT ;  /* 0x0000001f0c0c7812 */ /* 0x000fe400078e3cff */
[----:B------:R-:W-:Y:S02]  /*08d0*/  LOP3.LUT R16, R16, 0xffff, RZ, 0xc0, !PT ;  /* 0x0000ffff10107812 */ /* 0x000fe400078ec0ff */
[----:B------:R-:W-:Y:S02]  /*08e0*/  SHF.L.U32 R10, R10, R17, RZ ;  /* 0x000000110a0a7219 */ /* 0x000fe400000006ff */
[----:B------:R-:W-:-:S04]  /*08f0*/  SHF.L.U32 R16, R19, R16, RZ ;  /* 0x0000001013107219 */ /* 0x000fc800000006ff */
[----:B------:R-:W-:-:S04]  /*0900*/  LOP3.LUT R16, R16, 0xffff, R11, 0x48, !PT ;  /* 0x0000ffff10107812 */ /* 0x000fc800078e480b */
[----:B------:R-:W-:-:S04]  /*0910*/  LOP3.LUT R11, R16, 0xff, RZ, 0xc0, !PT ;  /* 0x000000ff100b7812 */ /* 0x000fc800078ec0ff */
[----:B------:R-:W-:-:S05]  /*0920*/  SHF.L.U32 R11, R11, R12, RZ ;  /* 0x0000000c0b0b7219 */ /* 0x000fca00000006ff */
[----:B------:R-:W-:-:S05]  /*0930*/  IMAD.IADD R10, R10, 0x1, R11 ;  /* 0x000000010a0a7824 */ /* 0x000fca00078e020b */
[----:B------:R-:W-:-:S07]  /*0940*/  PRMT R13, R10, 0x7610, R13 ;  /* 0x000076100a0d7816 */ /* 0x000fce000000000d */
.L_x_14:
[----:B------:R-:W-:Y:S05]  /*0950*/  BSYNC.RECONVERGENT B0 ;  /* 0x0000000000007941 */ /* 0x000fea0003800200 */
.L_x_13:
[----:B------:R-:W-:Y:S01]  /*0960*/  PRMT R10, R13, 0x9910, RZ ;  /* 0x000099100d0a7816 */ /* 0x000fe200000000ff */
[----:B------:R-:W-:Y:S01]  /*0970*/  IMAD.IADD R9, R9, 0x1, R6 ;  /* 0x0000000109097824 */ /* 0x000fe200078e0206 */
[----:B------:R-:W-:Y:S02]  /*0980*/  LOP3.LUT R13, R13, 0xffff, RZ, 0xc0, !PT ;  /* 0x0000ffff0d0d7812 */ /* 0x000fe400078ec0ff */
[----:B------:R-:W-:Y:S01]  /*0990*/  ISETP.GT.AND P0, PT, R10, -0x1, PT ;  /* 0xffffffff0a00780c */ /* 0x000fe20003f04270 */
[----:B------:R-:W-:Y:S02]  /*09a0*/  VIADD R6, R9, 0xffffff82 ;  /* 0xffffff8209067836 */ /* 0x000fe40000000000 */
[----:B------:R-:W-:-:S05]  /*09b0*/  IMAD.MOV.U32 R10, RZ, RZ, 0x9 ;  /* 0x00000009ff0a7424 */ /* 0x000fca00078e00ff */
[----:B------:R-:W-:-:S04]  /*09c0*/  SEL R10, R10, 0x8, P0 ;  /* 0x000000080a0a7807 */ /* 0x000fc80000000000 */
[----:B------:R-:W-:Y:S01]  /*09d0*/  SHF.L.U32 R13, R13, R10, RZ ;  /* 0x0000000a0d0d7219 */ /* 0x000fe200000006ff */
[----:B------:R-:W-:-:S05]  /*09e0*/  @!P0 VIADD R6, R9, 0xffffff83 ;  /* 0xffffff8309068836 */ /* 0x000fca0000000000 */
[----:B------:R-:W-:-:S13]  /*09f0*/  ISETP.GT.U32.AND P2, PT, R6, 0xfd, PT ;  /* 0x000000fd0600780c */ /* 0x000fda0003f44070 */
[----:B------:R-:W-:-:S04]  /*0a00*/  @!P2 IMAD.IADD R9, R8, 0x1, R13 ;  /* 0x000000010809a824 */ /* 0x000fc800078e020d */
[----:B------:R-:W-:-:S05]  /*0a10*/  @!P2 IMAD R9, R6, 0x800000, R9 ;  /* 0x008000000609a824 */ /* 0x000fca00078e0209 */
[----:B------:R-:W-:Y:S01]  /*0a20*/  @!P2 PRMT R16, R16, 0x7610, R9 ;  /* 0x000076101010a816 */ /* 0x000fe20000000009 */
[----:B------:R-:W-:Y:S06]  /*0a30*/  @!P2 BRA `(.L_x_6) ;  /* 0x000000000034a947 */ /* 0x000fec0003800000 */
[----:B------:R-:W-:-:S13]  /*0a40*/  ISETP.GE.AND P0, PT, R6, 0xfe, PT ;  /* 0x000000fe0600780c */ /* 0x000fda0003f06270 */
[----:B------:R-:W-:Y:S01]  /*0a50*/  @P0 LOP3.LUT R16, R8, 0x7f800000, RZ, 0xfc, !PT ;  /* 0x7f80000008100812 */ /* 0x000fe200078efcff */
[----:B------:R-:W-:Y:S06]  /*0a60*/  @P0 BRA `(.L_x_6) ;  /* 0x0000000000280947 */ /* 0x000fec0003800000 */
[----:B------:R-:W-:-:S05]  /*0a70*/  IMAD.MOV R6, RZ, RZ, -R6 ;  /* 0x000000ffff067224 */ /* 0x000fca00078e0a06 */
[----:B------:R-:W-:-:S04]  /*0a80*/  VIMNMX.U32 R6, PT, PT, R6, 0x19, PT ;  /* 0x0000001906067848 */ /* 0x000fc80003fe0000 */
[----:B------:R-:W-:Y:S02]  /*0a90*/  IADD3 R9, PT, PT, -R6, 0x20, RZ ;  /* 0x0000002006097810 */ /* 0x000fe40007ffe1ff */
[----:B------:R-:W-:Y:S02]  /*0aa0*/  SHF.R.U32.HI R11, RZ, R6, R13 ;  /* 0x00000006ff0b7219 */ /* 0x000fe4000001160d */
[----:B------:R-:W-:Y:S02]  /*0ab0*/  SHF.L.U32 R9, R13, R9, RZ ;  /* 0x000000090d097219 */ /* 0x000fe400000006ff */
[----:B------:R-:W-:Y:S02]  /*0ac0*/  LOP3.LUT R6, R11, 0x1, RZ, 0xc0, !PT ;  /* 0x000000010b067812 */ /* 0x000fe400078ec0ff */
[----:B------:R-:W-:-:S13]  /*0ad0*/  ISETP.NE.AND P0, PT, R9, -0x80000000, PT ;  /* 0x800000000900780c */ /* 0x000fda0003f05270 */
[----:B------:R-:W-:-:S04]  /*0ae0*/  @P0 SHF.R.U32.HI R6, RZ, 0x1f, R9 ;  /* 0x0000001fff060819 */ /* 0x000fc80000011609 */
[----:B------:R-:W-:-:S04]  /*0af0*/  IADD3 R6, PT, PT, R6, R11, R8 ;  /* 0x0000000b06067210 */ /* 0x000fc80007ffe008 */
[----:B------:R-:W-:-:S07]  /*0b00*/  PRMT R16, R16, 0x7610, R6 ;  /* 0x0000761010107816 */ /* 0x000fce0000000006 */
.L_x_6:
[----:B------:R-:W-:Y:S05]  /*0b10*/  BSYNC.RECONVERGENT B2 ;  /* 0x0000000000027941 */ /* 0x000fea0003800200 */
.L_x_3:
[----:B------:R-:W-:-:S04]  /*0b20*/  PRMT R16, RZ, 0x7610, R16 ;  /* 0x00007610ff107816 */ /* 0x000fc80000000010 */
[----:B------:R-:W0:Y:S02]  /*0b30*/  F2F.F64.F32 R8, R16 ;  /* 0x0000001000087310 */ /* 0x000e240000201800 */
[----:B0-----:R-:W-:Y:S01]  /*0b40*/  DADD R2, R8, R2 ;  /* 0x0000000008027229 */ /* 0x001fe20000000002 */
[----:B------:R-:W-:Y:S10]  /*0b50*/  @P1 BRA `(.L_x_15) ;  /* 0xfffffff400801947 */ /* 0x000ff4000383ffff */
[----:B------:R0:W2:Y:S02]  /*0b60*/  F2F.F32.F64 R6, R2 ;  /* 0x0000000200067310 */ /* 0x0000a40000301000 */
.L_x_2:
[----:B0-----:R-:W0:Y:S01]  /*0b70*/  LDC.64 R2, c[0x0][0x390] ;  /* 0x0000e400ff027b82 */ /* 0x001e220000000a00 */
[----:B-1----:R-:W-:Y:S01]  /*0b80*/  R2UR UR4, R14 ;  /* 0x000000000e0472ca */ /* 0x002fe200000e0000 */
[----:B------:R-:W-:Y:S01]  /*0b90*/  IMAD R5, R4, R0, R5 ;  /* 0x0000000004057224 */ /* 0x000fe200078e0205 */
[----:B------:R-:W-:-:S03]  /*0ba0*/  R2UR UR5, R15 ;  /* 0x000000000f0572ca */ /* 0x000fc600000e0000 */
[----:B0-----:R-:W-:-:S10]  /*0bb0*/  IMAD.WIDE.U32 R2, R5, 0x4, R2 ;  /* 0x0000000405027825 */ /* 0x001fd400078e0002 */
[----:B------:R-:W3:Y:S01]  /*0bc0*/  LDG.E R0, desc[UR4][R2.64] ;  /* 0x0000000402007981 */ /* 0x000ee2000c1e1900 */
[----:B------:R-:W3:Y:S01]  /*0bd0*/  LDCU.64 UR4, c[0x0][0x3b0] ;  /* 0x00007600ff0477ac */ /* 0x000ee20008000a00 */
[----:B------:R-:W-:Y:S02]  /*0be0*/  R2UR UR6, R14 ;  /* 0x000000000e0672ca */ /* 0x000fe400000e0000 */
[----:B------:R-:W-:Y:S01]  /*0bf0*/  R2UR UR7, R15 ;  /* 0x000000000f0772ca */ /* 0x000fe200000e0000 */
[----:B---3--:R-:W-:-:S04]  /*0c00*/  FMUL R5, R0, UR5 ;  /* 0x0000000500057c20 */ /* 0x008fc80008400000 */
[----:B--2---:R-:W-:-:S08]  /*0c10*/  FFMA R5, R6, UR4, R5 ;  /* 0x0000000406057c23 */ /* 0x004fd00008000005 */
[----:B------:R0:W-:Y:S02]  /*0c20*/  STG.E desc[UR6][R2.64], R5 ;  /* 0x0000000502007986 */ /* 0x0001e4000c101906 */
.L_x_1:
[----:B------:R-:W-:Y:S05]  /*0c30*/  BSYNC.RECONVERGENT B3 ;  /* 0x0000000000037941 */ /* 0x000fea0003800200 */
.L_x_0:
[----:B------:R-:W-:Y:S05]  /*0c40*/  WARPSYNC.ALL ;  /* 0x0000000000007948 */ /* 0x000fea0003800000 */
[----:B------:R-:W-:Y:S06]  /*0c50*/  BAR.SYNC.DEFER_BLOCKING 0x0 ;  /* 0x0000000000007b1d */ /* 0x000fec0000010000 */
[----:B------:R-:W-:Y:S05]  /*0c60*/  EXIT ;  /* 0x000000000000794d */ /* 0x000fea0003800000 */
.L_x_16:
[----:B------:R-:W-:-:S00]  /*0c70*/  BRA `(.L_x_16) ;  /* 0xfffffffc00fc7947 */ /* 0x000fc0000383ffff */
[----:B------:R-:W-:-:S00]  /*0c80*/  NOP ;  /* 0x0000000000007918 */ /* 0x000fc00000000000 */
[----:B------:R-:W-:-:S00]  /*0c90*/  NOP ;  /* 0x0000000000007918 */ /* 0x000fc00000000000 */
[----:B------:R-:W-:-:S00]  /*0ca0*/  NOP ;  /* 0x0000000000007918 */ /* 0x000fc00000000000 */
[----:B------:R-:W-:-:S00]  /*0cb0*/  NOP ;  /* 0x0000000000007918 */ /* 0x000fc00000000000 */
[----:B------:R-:W-:-:S00]  /*0cc0*/  NOP ;  /* 0x0000000000007918 */ /* 0x000fc00000000000 */
[----:B------:R-:W-:-:S00]  /*0cd0*/  NOP ;  /* 0x0000000000007918 */ /* 0x000fc00000000000 */
[----:B------:R-:W-:-:S00]  /*0ce0*/  NOP ;  /* 0x0000000000007918 */ /* 0x000fc00000000000 */
[----:B------:R-:W-:-:S00]  /*0cf0*/  NOP ;  /* 0x0000000000007918 */ /* 0x000fc00000000000 */
.L_x_43:


//--------------------- .text._Z18mult_bfloat16_ILM2PKfS0_Pfjjjjjjff --------------------------
	.section	.text._Z18mult_bfloat16_ILM2PKfS0_Pfjjjjjjff,"ax",@progbits
	.align	128
        .global         _Z18mult_bfloat16_ILM2PKfS0_Pfjjjjjjff
        .type           _Z18mult_bfloat16_ILM2PKfS0_Pfjjjjjjff,@function
        .size           _Z18mult_bfloat16_ILM2PKfS0_Pfjjjjjjff,(.L_x_44 - _Z18mult_bfloat16_ILM2PKfS0_Pfjjjjjjff)
        .other          _Z18mult_bfloat16_ILM2PKfS0_Pfjjjjjjff,@"STO_CUDA_ENTRY STV_DEFAULT"
_Z18mult_bfloat16_ILM2PKfS0_Pfjjjjjjff:
.text._Z18mult_bfloat16_ILM2PKfS0_Pfjjjjjjff:
[----:B------:R-:W-:Y:S01]  /*0000*/  LDC R1, c[0x0][0x37c] ;  /* 0x0000df00ff017b82 */ /* 0x000fe20000000800 */
[----:B------:R-:W0:Y:S07]  /*0010*/  S2R R3, SR_TID.X ;  /* 0x0000000000037919 */ /* 0x000e2e0000002100 */
[----:B------:R-:W1:Y:S01]  /*0020*/  LDC R5, c[0x0][0x364] ;  /* 0x0000d900ff057b82 */ /* 0x000e620000000800 */
[----:B------:R-:W2:Y:S01]  /*0030*/  LDCU.64 UR6, c[0x0][0x398] ;  /* 0x00007300ff0677ac */ /* 0x000ea20008000a00 */
[----:B------:R-:W-:Y:S01]  /*0040*/  BSSY.RECONVERGENT B3, `(.L_x_17) ;  /* 0x00000e8000037945 */ /* 0x000fe20003800200 */
[----:B------:R-:W1:Y:S05]  /*0050*/  S2R R2, SR_TID.Y ;  /* 0x0000000000027919 */ /* 0x000e6a0000002200 */
[----:B------:R-:W0:Y:S08]  /*0060*/  S2UR UR5, SR_CTAID.X ;  /* 0x00000000000579c3 */ /* 0x000e300000002500 */
[----:B------:R-:W0:Y:S01]  /*0070*/  LDC R0, c[0x0][0x360] ;  /* 0x0000d800ff007b82 */ /* 0x000e220000000800 */
[----:B--2---:R-:W-:-:S07]  /*0080*/  IMAD.U32 R4, RZ, RZ, UR6 ;  /* 0x00000006ff047e24 */ /* 0x004fce000f8e00ff */
[----:B------:R-:W1:Y:S01]  /*0090*/  S2UR UR4, SR_CTAID.Y ;  /* 0x00000000000479c3 */ /* 0x000e620000002600 */
[----:B0-----:R-:W-:-:S05]  /*00a0*/  IMAD R0, R0, UR5, R3 ;  /* 0x0000000500007c24 */ /* 0x001fca000f8e0203 */
[----:B------:R-:W-:Y:S01]  /*00b0*/  ISETP.GE.U32.AND P0, PT, R0, UR7, PT ;  /* 0x0000000700007c0c */ /* 0x000fe2000bf06070 */
[----:B-1----:R-:W-:-:S05]  /*00c0*/  IMAD R5, R5, UR4, R2 ;  /* 0x0000000405057c24 */ /* 0x002fca000f8e0202 */
        /* <DEDUP_REMOVED lines=9> */
.L_x_32:
        /* <DEDUP_REMOVED lines=66> */
.L_x_26:
[C---:B------:R-:W-:Y:S01]  /*0580*/  ISETP.GE.U32.AND P0, PT, R10.reuse, 0x400000, PT ;  /* 0x004000000a00780c */ /* 0x040fe20003f06070 */
[----:B------:R-:W-:Y:S02]  /*0590*/  IMAD.SHL.U32 R10, R10, 0x2, RZ ;  /* 0x000000020a0a7824 */ /* 0x000fe400078e00ff */
[----:B------:R-:W-:-:S10]  /*05a0*/  VIADD R9, R9, 0xffffffff ;  /* 0xffffffff09097836 */ /* 0x000fd40000000000 */
[----:B------:R-:W-:Y:S05]  /*05b0*/  @!P0 BRA `(.L_x_26) ;  /* 0xfffffffc00f08947 */ /* 0x000fea000383ffff */
[----:B------:R-:W-:Y:S05]  /*05c0*/  BSYNC.RECONVERGENT B4 ;  /* 0x0000000000047941 */ /* 0x000fea0003800200 */
.L_x_25:
[----:B------:R-:W-:Y:S05]  /*05d0*/  BRA `(.L_x_27) ;  /* 0x00000000002c7947 */ /* 0x000fea0003800000 */
.L_x_24:
[----:B------:R-:W-:-:S13]  /*05e0*/  ISETP.NE.AND P0, PT, R11, RZ, PT ;  /* 0x000000ff0b00720c */ /* 0x000fda0003f05270 */
[----:B------:R-:W-:Y:S05]  /*05f0*/  @P0 BRA `(.L_x_27) ;  /* 0x0000000000240947 */ /* 0x000fea0003800000 */
[----:B------:R-:W-:Y:S01]  /*0600*/  BSSY.RECONVERGENT B4, `(.L_x_28) ;  /* 0x0000007000047945 */ /* 0x000fe20003800200 */
[----:B------:R-:W-:Y:S01]  /*0610*/  LOP3.LUT R12, R12, 0xff0000, RZ, 0xc0, !PT ;  /* 0x00ff00000c0c7812 */ /* 0x000fe200078ec0ff */
[----:B------:R-:W-:-:S07]  /*0620*/  IMAD.MOV.U32 R6, RZ, RZ, RZ ;  /* 0x000000ffff067224 */ /* 0x000fce00078e00ff */
.L_x_29:
[C---:B------:R-:W-:Y:S01]  /*0630*/  ISETP.GE.U32.AND P0, PT, R12.reuse, 0x400000, PT ;  /* 0x004000000c00780c */ /* 0x040fe20003f06070 */
[----:B------:R-:W-:Y:S02]  /*0640*/  IMAD.SHL.U32 R12, R12, 0x2, RZ ;  /* 0x000000020c0c7824 */ /* 0x000fe400078e00ff */
[----:B------:R-:W-:-:S10]  /*0650*/  VIADD R6, R6, 0xffffffff ;  /* 0xffffffff06067836 */ /* 0x000fd40000000000 */
[----:B------:R-:W-:Y:S05]  /*0660*/  @!P0 BRA `(.L_x_29) ;  /* 0xfffffffc00f08947 */ /* 0x000fea000383ffff */
[----:B------:R-:W-:Y:S05]  /*0670*/  BSYNC.RECONVERGENT B4 ;  /* 0x0000000000047941 */ /* 0x000fea0003800200 */
.L_x_28:
[----:B------:R-:W-:-:S07]  /*0680*/  IMAD.MOV.U32 R14, RZ, RZ, R12 ;  /* 0x000000ffff0e7224 */ /* 0x000fce00078e000c */
.L_x_27:
[----:B------:R-:W-:Y:S05]  /*0690*/  BSYNC.RECONVERGENT B0 ;  /* 0x0000000000007941 */ /* 0x000fea0003800200 */
.L_x_22:
[----:B------:R-:W-:Y:S05]  /*06a0*/  BSYNC.RELIABLE B1 ;  /* 0x0000000000017941 */ /* 0x000fea0003800100 */
.L_x_21:
        /* <DEDUP_REMOVED lines=10> */
[----:B------:R-:W-:Y:S02]  /*0750*/  LOP3.LUT R13, R13, 0xff, RZ, 0xc0, !PT ;  /* 0x000000ff0d0d7812 */ /* 0x000fe400078ec0ff */
[----:B------:R-:W-:Y:S02]  /*0760*/  ISETP.GE.U32.AND P0, PT, R12, 0x10, PT ;  /* 0x000000100c00780c */ /* 0x000fe40003f06070 */
[----:B------:R-:W-:Y:S02]  /*0770*/  SHF.R.U32.HI R15, RZ, 0x10, R10 ;  /* 0x00000010ff0f7819 */ /* 0x000fe4000001160a */
[----:B------:R-:W-:Y:S02]  /*0780*/  SEL R21, R11, 0x18, !P0 ;  /* 0x000000180b157807 */ /* 0x000fe40004000000 */
[----:B------:R-:W-:-:S02]  /*0790*/  ISETP.GE.U32.AND P0, PT, R13, 0x10, PT ;  /* 0x000000100d00780c */ /* 0x000fc40003f06070 */
[----:B------:R-:W-:Y:S02]  /*07a0*/  SHF.L.U32 R20, R12, R21, RZ ;  /* 0x000000150c147219 */ /* 0x000fe400000006ff */
[----:B------:R-:W-:Y:S02]  /*07b0*/  LOP3.LUT R15, R15, 0xff, RZ, 0xc0, !PT ;  /* 0x000000ff0f0f7812 */ /* 0x000fe400078ec0ff */
[----:B------:R-:W-:Y:S02]  /*07c0*/  SEL R18, R11, 0x18, !P0 ;  /* 0x000000180b127807 */ /* 0x000fe40004000000 */
[----:B------:R-:W-:Y:S02]  /*07d0*/  ISETP.GE.U32.AND P2, PT, R20, 0x40000000, PT ;  /* 0x400000001400780c */ /* 0x000fe40003f46070 */
[----:B------:R-:W-:-:S04]  /*07e0*/  SHF.L.U32 R19, R15, R18, RZ ;  /* 0x000000120f137219 */ /* 0x000fc800000006ff */
[----:B------:R-:W-:-:S07]  /*07f0*/  ISETP.GE.U32.AND P0, PT, R19, 0x40000000, PT ;  /* 0x400000001300780c */ /* 0x000fce0003f06070 */
[----:B------:R-:W-:Y:S02]  /*0800*/  @!P2 IMAD.SHL.U32 R20, R20, 0x4, RZ ;  /* 0x000000041414a824 */ /* 0x000fe400078e00ff */
[----:B------:R-:W-:-:S03]  /*0810*/  @!P2 VIADD R21, R21, 0x2 ;  /* 0x000000021515a836 */ /* 0x000fc60000000000 */
[----:B------:R-:W-:Y:S01]  /*0820*/  LOP3.LUT R20, RZ, R20, RZ, 0x33, !PT ;  /* 0x00000014ff147212 */ /* 0x000fe200078e33ff */
[----:B------:R-:W-:Y:S02]  /*0830*/  @!P0 IMAD.SHL.U32 R19, R19, 0x4, RZ ;  /* 0x0000000413138824 */ /* 0x000fe400078e00ff */
[----:B------:R-:W-:Y:S01]  /*0840*/  @!P0 VIADD R18, R18, 0x2 ;  /* 0x0000000212128836 */ /* 0x000fe20000000000 */
[----:B------:R-:W-:Y:S02]  /*0850*/  LEA.HI R20, R20, R21, RZ, 0x1 ;  /* 0x0000001514147211 */ /* 0x000fe400078f08ff */
[----:B------:R-:W-:Y:S02]  /*0860*/  LOP3.LUT R19, RZ, R19, RZ, 0x33, !PT ;  /* 0x00000013ff137212 */ /* 0x000fe400078e33ff */
[----:B------:R-:W-:Y:S02]  /*0870*/  LOP3.LUT R20, R20, 0x1f, RZ, 0x3c, !PT ;  /* 0x0000001f14147812 */ /* 0x000fe400078e3cff */
[----:B------:R-:W-:Y:S01]  /*0880*/  LEA.HI R19, R19, R18, RZ, 0x1 ;  /* 0x0000001213137211 */ /* 0x000fe200078f08ff */
[----:B------:R-:W-:Y:S01]  /*0890*/  IMAD.MOV.U32 R18, RZ, RZ, 0x1 ;  /* 0x00000001ff127424 */ /* 0x000fe200078e00ff */
[----:B------:R-:W-:-:S02]  /*08a0*/  ISETP.GT.U32.AND P0, PT, R20, 0xffff, PT ;  /* 0x0000ffff1400780c */ /* 0x000fc40003f04070 */
[----:B------:R-:W-:Y:S02]  /*08b0*/  LOP3.LUT R22, R19, 0x1f, RZ, 0x3c, !PT ;  /* 0x0000001f13167812 */ /* 0x000fe400078e3cff */
[----:B------:R-:W-:Y:S02]  /*08c0*/  SEL R19, R20, 0xffff, !P0 ;  /* 0x0000ffff14137807 */ /* 0x000fe40004000000 */
[C---:B------:R-:W-:Y:S02]  /*08d0*/  ISETP.GT.U32.AND P0, PT, R22.reuse, 0xffff, PT ;  /* 0x0000ffff1600780c */ /* 0x040fe40003f04070 */
[----:B------:R-:W-:Y:S02]  /*08e0*/  LOP3.LUT R23, R19, 0xffff, RZ, 0xc0, !PT ;  /* 0x0000ffff13177812 */ /* 0x000fe400078ec0ff */
[----:B------:R-:W-:Y:S02]  /*08f0*/  SEL R19, R22, 0xffff, !P0 ;  /* 0x0000ffff16137807 */ /* 0x000fe40004000000 */
[----:B------:R-:W-:-:S02]  /*0900*/  SHF.L.U32 R23, R18, R23, RZ ;  /* 0x0000001712177219 */ /* 0x000fc400000006ff */
[----:B------:R-:W-:Y:S02]  /*0910*/  LOP3.LUT R19, R19, 0xffff, RZ, 0xc0, !PT ;  /* 0x0000ffff13137812 */ /* 0x000fe400078ec0ff */
[C---:B------:R-:W-:Y:S02]  /*0920*/  LOP3.LUT R14, R23.reuse, R14, RZ, 0x3c, !PT ;  /* 0x0000000e170e7212 */ /* 0x040fe400078e3cff */
[----:B------:R-:W-:Y:S02]  /*0930*/  SHF.L.U32 R21, R18, R19, RZ ;  /* 0x0000001312157219 */ /* 0x000fe400000006ff */
[----:B------:R-:W-:Y:S02]  /*0940*/  LOP3.LUT R23, R23, 0xff, RZ, 0xc0, !PT ;  /* 0x000000ff17177812 */ /* 0x000fe400078ec0ff */
[----:B------:R-:W-:Y:S02]  /*0950*/  LOP3.LUT R24, R21, 0xff, RZ, 0xc0, !PT ;  /* 0x000000ff15187812 */ /* 0x000fe400078ec0ff */
[----:B------:R-:W-:-:S02]  /*0960*/  ISETP.NE.AND P0, PT, R23, R12, PT ;  /* 0x0000000c1700720c */ /* 0x000fc40003f05270 */
[----:B------:R-:W-:Y:S02]  /*0970*/  LOP3.LUT R19, R14, 0xff, RZ, 0xc0, !PT ;  /* 0x000000ff0e137812 */ /* 0x000fe400078ec0ff */
[----:B------:R-:W-:Y:S02]  /*0980*/  ISETP.EQ.OR P0, PT, R24, R13, !P0 ;  /* 0x0000000d1800720c */ /* 0x000fe40004702670 */
[----:B------:R-:W-:Y:S02]  /*0990*/  SHF.L.U32 R15, R15, R20, RZ ;  /* 0x000000140f0f7219 */ /* 0x000fe400000006ff */
[----:B------:R-:W-:Y:S02]  /*09a0*/  SHF.L.U32 R22, R19, R22, RZ ;  /* 0x0000001613167219 */ /* 0x000fe400000006ff */
[----:B------:R-:W-:-:S03]  /*09b0*/  PRMT R12, R10, 0x7632, R12 ;  /* 0x000076320a0c7816 */ /* 0x000fc6000000000c */
[----:B------:R-:W-:Y:S01]  /*09c0*/  IMAD.IADD R10, R15, 0x1, R22 ;  /* 0x000000010f0a7824 */ /* 0x000fe200078e0216 */
[----:B------:R-:W-:-:S04]  /*09d0*/  LOP3.LUT R21, R21, R12, RZ, 0x3c, !PT ;  /* 0x0000000c15157212 */ /* 0x000fc800078e3cff */
[----:B------:R-:W-:Y:S01]  /*09e0*/  PRMT R12, R10, 0x7610, R12 ;  /* 0x000076100a0c7816 */ /* 0x000fe2000000000c */
[----:B------:R-:W-:Y:S06]  /*09f0*/  @P0 BRA `(.L_x_31) ;  /* 0x0000000000780947 */ /* 0x000fec0003800000 */
[----:B------:R-:W-:-:S04]  /*0a00*/  LOP3.LUT R12, R14, 0xff, RZ, 0xc0, !PT ;  /* 0x000000ff0e0c7812 */ /* 0x000fc800078ec0ff */
[----:B------:R-:W-:Y:S02]  /*0a10*/  ISETP.GE.U32.AND P0, PT, R12, 0x10, PT ;  /* 0x000000100c00780c */ /* 0x000fe40003f06070 */
[----:B------:R-:W-:Y:S02]  /*0a20*/  LOP3.LUT R12, R21, 0xff, RZ, 0xc0, !PT ;  /* 0x000000ff150c7812 */ /* 0x000fe400078ec0ff */
[----:B------:R-:W-:Y:S02]  /*0a30*/  SEL R20, R11, 0x18, !P0 ;  /* 0x000000180b147807 */ /* 0x000fe40004000000 */
[----:B------:R-:W-:Y:S02]  /*0a40*/  ISETP.GE.U32.AND P0, PT, R12, 0x10, PT ;  /* 0x000000100c00780c */ /* 0x000fe40003f06070 */
[----:B------:R-:W-:Y:S02]  /*0a50*/  SHF.L.U32 R19, R19, R20, RZ ;  /* 0x0000001413137219 */ /* 0x000fe400000006ff */
[----:B------:R-:W-:-:S02]  /*0a60*/  SEL R11, R11, 0x18, !P0 ;  /* 0x000000180b0b7807 */ /* 0x000fc40004000000 */
        /* <DEDUP_REMOVED lines=11> */
[----:B------:R-:W-:-:S02]  /*0b20*/  LEA.HI R20, R20, R11, RZ, 0x1 ;  /* 0x0000000b14147211 */ /* 0x000fc400078f08ff */
[C---:B------:R-:W-:Y:S02]  /*0b30*/  ISETP.GT.U32.AND P2, PT, R19.reuse, 0xffff, PT ;  /* 0x0000ffff1300780c */ /* 0x040fe40003f44070 */
[----:B------:R-:W-:Y:S02]  /*0b40*/  LOP3.LUT R20, R20, 0x1f, RZ, 0x3c, !PT ;  /* 0x0000001f14147812 */ /* 0x000fe400078e3cff */
[----:B------:R-:W-:Y:S02]  /*0b50*/  SEL R15, R19, 0xffff, !P2 ;  /* 0x0000ffff130f7807 */ /* 0x000fe40005000000 */
[----:B------:R-:W-:Y:S02]  /*0b60*/  SHF.L.U32 R19, R12, R19, RZ ;  /* 0x000000130c137219 */ /* 0x000fe400000006ff */
[----:B------:R-:W-:-:S04]  /*0b70*/  LOP3.LUT R15, R15, 0xffff, RZ, 0xc0, !PT ;  /* 0x0000ffff0f0f7812 */ /* 0x000fc800078ec0ff */
[----:B------:R-:W-:-:S04]  /*0b80*/  SHF.L.U32 R13, R18, R15, RZ ;  /* 0x0000000f120d7219 */ /* 0x000fc800000006ff */
[----:B------:R-:W-:-:S04]  /*0b90*/  LOP3.LUT R13, R13, 0xffff, R14, 0x48, !PT ;  /* 0x0000ffff0d0d7812 */ /* 0x000fc800078e480e */
[----:B------:R-:W-:-:S04]  /*0ba0*/  LOP3.LUT R13, R13, 0xff, RZ, 0xc0, !PT ;  /* 0x000000ff0d0d7812 */ /* 0x000fc800078ec0ff */
[----:B------:R-:W-:-:S04]  /*0bb0*/  SHF.L.U32 R13, R13, R20, RZ ;  /* 0x000000140d0d7219 */ /* 0x000fc800000006ff */
[----:B------:R-:W-:-:S04]  /*0bc0*/  IADD3 R13, PT, PT, R13, R19, R10 ;  /* 0x000000130d0d7210 */ /* 0x000fc80007ffe00a */
[----:B------:R-:W-:-:S07]  /*0bd0*/  PRMT R12, R13, 0x7610, R12 ;  /* 0x000076100d0c7816 */ /* 0x000fce000000000c */
.L_x_31:
[----:B------:R-:W-:Y:S05]  /*0be0*/  BSYNC.RECONVERGENT B0 ;  /* 0x0000000000007941 */ /* 0x000fea0003800200 */
.L_x_30:
[----:B------:R-:W-:Y:S01]  /*0bf0*/  PRMT R10, R12, 0x9910, RZ ;  /* 0x000099100c0a7816 */ /* 0x000fe200000000ff */
[----:B------:R-:W-:Y:S01]  /*0c00*/  IMAD.IADD R9, R6, 0x1, R9 ;  /* 0x0000000106097824 */ /* 0x000fe200078e0209 */
[----:B------:R-:W-:Y:S02]  /*0c10*/  LOP3.LUT R12, R12, 0xffff, RZ, 0xc0, !PT ;  /* 0x0000ffff0c0c7812 */ /* 0x000fe400078ec0ff */
[----:B------:R-:W-:Y:S01]  /*0c20*/  ISETP.GT.AND P0, PT, R10, -0x1, PT ;  /* 0xffffffff0a00780c */ /* 0x000fe20003f04270 */
[----:B------:R-:W-:-:S12]  /*0c30*/  VIADD R6, R9, 0xffffff82 ;  /* 0xffffff8209067836 */ /* 0x000fd80000000000 */
[----:B------:R-:W-:Y:S02]  /*0c40*/  @!P0 VIADD R6, R9, 0xffffff83 ;  /* 0xffffff8309068836 */ /* 0x000fe40000000000 */
[----:B------:R-:W-:-:S03]  /*0c50*/  IMAD.MOV.U32 R9, RZ, RZ, 0x9 ;  /* 0x00000009ff097424 */ /* 0x000fc600078e00ff */
[----:B------:R-:W-:Y:S02]  /*0c60*/  ISETP.GT.U32.AND P2, PT, R6, 0xfd, PT ;  /* 0x000000fd0600780c */ /* 0x000fe40003f44070 */
[----:B------:R-:W-:-:S04]  /*0c70*/  SEL R9, R9, 0x8, P0 ;  /* 0x0000000809097807 */ /* 0x000fc80000000000 */
[----:B------:R-:W-:-:S07]  /*0c80*/  SHF.L.U32 R11, R12, R9, RZ ;  /* 0x000000090c0b7219 */ /* 0x000fce00000006ff */
        /* <DEDUP_REMOVED lines=9> */
[----:B------:R-:W-:-:S04]  /*0d20*/  IADD3 R9, PT, PT, -R6, 0x20, RZ ;  /* 0x0000002006097810 */ /* 0x000fc80007ffe1ff */
[----:B------:R-:W-:Y:S02]  /*0d30*/  SHF.L.U32 R9, R11, R9, RZ ;  /* 0x000000090b097219 */ /* 0x000fe400000006ff */
[----:B------:R-:W-:Y:S02]  /*0d40*/  SHF.R.U32.HI R11, RZ, R6, R11 ;  /* 0x00000006ff0b7219 */ /* 0x000fe4000001160b */
[----:B------:R-:W-:Y:S02]  /*0d50*/  ISETP.NE.AND P0, PT, R9, -0x80000000, PT ;  /* 0x800000000900780c */ /* 0x000fe40003f05270 */
[----:B------:R-:W-:-:S11]  /*0d60*/  LOP3.LUT R6, R11, 0x1, RZ, 0xc0, !PT ;  /* 0x000000010b067812 */ /* 0x000fd600078ec0ff */
[----:B------:R-:W-:-:S04]  /*0d70*/  @P0 SHF.R.U32.HI R6, RZ, 0x1f, R9 ;  /* 0x0000001fff060819 */ /* 0x000fc80000011609 */
[----:B------:R-:W-:-:S04]  /*0d80*/  IADD3 R6, PT, PT, R6, R11, R8 ;  /* 0x0000000b06067210 */ /* 0x000fc80007ffe008 */
[----:B------:R-:W-:-:S07]  /*0d90*/  PRMT R15, R15, 0x7610, R6 ;  /* 0x000076100f0f7816 */ /* 0x000fce0000000006 */
.L_x_23:
[----:B------:R-:W-:Y:S05]  /*0da0*/  BSYNC.RECONVERGENT B2 ;  /* 0x0000000000027941 */ /* 0x000fea0003800200 */
.L_x_20:
[----:B------:R-:W-:-:S04]  /*0db0*/  PRMT R15, RZ, 0x7610, R15 ;  /* 0x00007610ff0f7816 */ /* 0x000fc8000000000f */
[----:B------:R-:W0:Y:S02]  /*0dc0*/  F2F.F64.F32 R8, R15 ;  /* 0x0000000f00087310 */ /* 0x000e240000201800 */
[----:B0-----:R-:W-:Y:S01]  /*0dd0*/  DADD R2, R8, R2 ;  /* 0x0000000008027229 */ /* 0x001fe20000000002 */
[----:B------:R-:W-:Y:S10]  /*0de0*/  @P1 BRA `(.L_x_32) ;  /* 0xfffffff000dc1947 */ /* 0x000ff4000383ffff */
[----:B------:R0:W2:Y:S02]  /*0df0*/  F2F.F32.F64 R6, R2 ;  /* 0x0000000200067310 */ /* 0x0000a40000301000 */
.L_x_19:
        /* <DEDUP_REMOVED lines=12> */
.L_x_18:
[----:B------:R-:W-:Y:S05]  /*0ec0*/  BSYNC.RECONVERGENT B3 ;  /* 0x0000000000037941 */ /* 0x000fea0003800200 */
.L_x_17:
[----:B------:R-:W-:Y:S05]  /*0ed0*/  WARPSYNC.ALL ;  /* 0x0000000000007948 */ /* 0x000fea0003800000 */
[----:B------:R-:W-:Y:S06]  /*0ee0*/  BAR.SYNC.DEFER_BLOCKING 0x0 ;  /* 0x0000000000007b1d */ /* 0x000fec0000010000 */
[----:B------:R-:W-:Y:S05]  /*0ef0*/  EXIT ;  /* 0x000000000000794d */ /* 0x000fea0003800000 */
.L_x_33:
        /* <DEDUP_REMOVED lines=16> */
.L_x_44:


//--------------------- .text._Z13mult_bfloat16PKfS0_Pfjjjjjjff --------------------------
	.section	.text._Z13mult_bfloat16PKfS0_Pfjjjjjjff,"ax",@progbits
	.align	128
        .global         _Z13mult_bfloat16PKfS0_Pfjjjjjjff
        .type           _Z13mult_bfloat16PKfS0_Pfjjjjjjff,@function
        .size           _Z13mult_bfloat16PKfS0_Pfjjjjjjff,(.L_x_45 - _Z13mult_bfloat16PKfS0_Pfjjjjjjff)
        .other          _Z13mult_bfloat16PKfS0_Pfjjjjjjff,@"STO_CUDA_ENTRY STV_DEFAULT"
_Z13mult_bfloat16PKfS0_Pfjjjjjjff:
.text._Z13mult_bfloat16PKfS0_Pfjjjjjjff:
[----:B------:R-:W-:Y:S01]  /*0000*/  LDC R1, c[0x0][0x37c] ;  /* 0x0000df00ff017b82 */ /* 0x000fe20000000800 */
[----:B------:R-:W0:Y:S07]  /*0010*/  S2R R3, SR_TID.X ;  /* 0x0000000000037919 */ /* 0x000e2e0000002100 */
[----:B------:R-:W1:Y:S01]  /*0020*/  S2UR UR4, SR_CTAID.Y ;  /* 0x00000000000479c3 */ /* 0x000e620000002600 */
[----:B------:R-:W1:Y:S01]  /*0030*/  LDCU UR5, c[0x0][0x364] ;  /* 0x00006c80ff0577ac */ /* 0x000e620008000800 */
[----:B------:R-:W-:Y:S01]  /*0040*/  BSSY.RECONVERGENT B0, `(.L_x_34) ;  /* 0x00000f7000007945 */ /* 0x000fe20003800200 */
[----:B------:R-:W2:Y:S05]  /*0050*/  S2R R9, SR_TID.Y ;  /* 0x0000000000097919 */ /* 0x000eaa0000002200 */
[----:B------:R-:W0:Y:S08]  /*0060*/  S2UR UR6, SR_CTAID.X ;  /* 0x00000000000679c3 */ /* 0x000e300000002500 */
[----:B------:R-:W0:Y:S08]  /*0070*/  LDC R0, c[0x0][0x360] ;  /* 0x0000d800ff007b82 */ /* 0x000e300000000800 */
[----:B------:R-:W3:Y:S01]  /*0080*/  LDC.64 R4, c[0x0][0x398] ;  /* 0x0000e600ff047b82 */ /* 0x000ee20000000a00 */
[----:B-1----:R-:W-:Y:S01]  /*0090*/  UIMAD UR4, UR4, UR5, URZ ;  /* 0x00000005040472a4 */ /* 0x002fe2000f8e02ff */
[----:B0-----:R-:W-:-:S05]  /*00a0*/  IMAD R0, R0, UR6, R3 ;  /* 0x0000000600007c24 */ /* 0x001fca000f8e0203 */
[----:B--2---:R-:W-:Y:S01]  /*00b0*/  VIADD R3, R9, UR4 ;  /* 0x0000000409037c36 */ /* 0x004fe20008000000 */
[----:B---3--:R-:W-:-:S04]  /*00c0*/  ISETP.GE.U32.AND P0, PT, R0, R5, PT ;  /* 0x000000050000720c */ /* 0x008fc80003f06070 */
[----:B------:R-:W-:-:S13]  /*00d0*/  ISETP.GE.U32.OR P0, PT, R3, R4, P0 ;  /* 0x000000040300720c */ /* 0x000fda0000706470 */
[----:B------:R-:W-:Y:S05]  /*00e0*/  @P0 BRA `(.L_x_35) ;  /* 0x0000000c00b00947 */ /* 0x000fea0003800000 */
[----:B------:R-:W0:Y:S01]  /*00f0*/  LDC R5, c[0x0][0x3a0] ;  /* 0x0000e800ff057b82 */ /* 0x000e220000000800 */
[----:B------:R-:W1:Y:S01]  /*0100*/  LDCU.64 UR6, c[0x0][0x358] ;  /* 0x00006b00ff0677ac */ /* 0x000e620008000a00 */
[----:B------:R-:W-:Y:S01]  /*0110*/  IMAD.MOV.U32 R18, RZ, RZ, RZ ;  /* 0x000000ffff127224 */ /* 0x000fe200078e00ff */
[----:B0-----:R-:W-:-:S13]  /*0120*/  ISETP.NE.AND P0, PT, R5, RZ, PT ;  /* 0x000000ff0500720c */ /* 0x001fda0003f05270 */
[----:B-1----:R-:W-:Y:S05]  /*0130*/  @!P0 BRA `(.L_x_36) ;  /* 0x0000000c007c8947 */ /* 0x002fea0003800000 */
[C---:B------:R-:W-:Y:S01]  /*0140*/  ISETP.GE.U32.AND P1, PT, R5.reuse, 0x8, PT ;  /* 0x000000080500780c */ /* 0x040fe20003f26070 */
[----:B------:R-:W-:Y:S01]  /*0150*/  HFMA2 R6, -RZ, RZ, 0, 0 ;  /* 0x00000000ff067431 */ /* 0x000fe200000001ff */
[----:B------:R-:W-:Y:S02]  /*0160*/  LOP3.LUT R2, R5, 0x7, RZ, 0xc0, !PT ;  /* 0x0000000705027812 */ /* 0x000fe400078ec0ff */
[----:B------:R-:W-:Y:S02]  /*0170*/  CS2R R18, SRZ ;  /* 0x0000000000127805 */ /* 0x000fe4000001ff00 */
[----:B------:R-:W-:-:S07]  /*0180*/  ISETP.NE.AND P0, PT, R2, RZ, PT ;  /* 0x000000ff0200720c */ /* 0x000fce0003f05270 */
[----:B------:R-:W-:Y:S06]  /*0190*/  @!P1 BRA `(.L_x_37) ;  /* 0x0000000400c49947 */ /* 0x000fec0003800000 */
[----:B------:R-:W-:Y:S01]  /*01a0*/  LOP3.LUT R6, R5, 0xfffffff8, RZ, 0xc0, !PT ;  /* 0xfffffff805067812 */ /* 0x000fe200078ec0ff */
[----:B------:R-:W-:Y:S01]  /*01b0*/  IMAD R22, R0, R5, 0x3 ;  /* 0x0000000300167424 */ /* 0x000fe200078e0205 */
[C---:B------:R-:W-:Y:S01]  /*01c0*/  IADD3 R9, PT, PT, R4.reuse, UR4, R9 ;  /* 0x0000000404097c10 */ /* 0x040fe2000fffe009 */
[C-C-:B------:R-:W-:Y:S01]  /*01d0*/  IMAD R7, R4.reuse, 0x2, R3.reuse ;  /* 0x0000000204077824 */ /* 0x140fe200078e0203 */
[C---:B------:R-:W-:Y:S01]  /*01e0*/  LEA R23, R4.reuse, R3, 0x2 ;  /* 0x0000000304177211 */ /* 0x040fe200078e10ff */
[C-C-:B------:R-:W-:Y:S01]  /*01f0*/  IMAD R11, R4.reuse, 0x3, R3.reuse ;  /* 0x00000003040b7824 */ /* 0x140fe200078e0203 */
[----:B------:R-:W-:Y:S01]  /*0200*/  CS2R R18, SRZ ;  /* 0x0000000000127805 */ /* 0x000fe2000001ff00 */
[--C-:B------:R-:W-:Y:S01]  /*0210*/  IMAD R25, R4, 0x5, R3.reuse ;  /* 0x0000000504197824 */ /* 0x100fe200078e0203 */
[----:B------:R-:W-:Y:S01]  /*0220*/  IADD3 R24, PT, PT, -R6, RZ, RZ ;  /* 0x000000ff06187210 */ /* 0x000fe20007ffe1ff */
[C-C-:B------:R-:W-:Y:S02]  /*0230*/  IMAD R29, R4.reuse, 0x6, R3.reuse ;  /* 0x00000006041d7824 */ /* 0x140fe400078e0203 */
[----:B------:R-:W-:-:S02]  /*0240*/  IMAD R8, R4, 0x7, R3 ;  /* 0x0000000704087824 */ /* 0x000fc400078e0203 */
[----:B------:R-:W-:-:S07]  /*0250*/  IMAD.MOV.U32 R10, RZ, RZ, R3 ;  /* 0x000000ffff0a7224 */ /* 0x000fce00078e0003 */
.L_x_38:
[----:B------:R-:W0:Y:S01]  /*0260*/  LDC.64 R12, c[0x0][0x380] ;  /* 0x0000e000ff0c7b82 */ /* 0x000e220000000a00 */
[----:B------:R-:W-:-:S07]  /*0270*/  VIADD R21, R22, 0xfffffffd ;  /* 0xfffffffd16157836 */ /* 0x000fce0000000000 */
[----:B------:R-:W1:Y:S01]  /*0280*/  LDC.64 R14, c[0x0][0x388] ;  /* 0x0000e200ff0e7b82 */ /* 0x000e620000000a00 */
[----:B0-----:R-:W-:-:S06]  /*0290*/  IMAD.WIDE.U32 R16, R10, 0x4, R12 ;  /* 0x000000040a107825 */ /* 0x001fcc00078e000c */
[----:B------:R-:W2:Y:S01]  /*02a0*/  LDG.E.U16 R16, desc[UR6][R16.64+0x2] ;  /* 0x0000020610107981 */ /* 0x000ea2000c1e1500 */
[----:B-1----:R-:W-:-:S06]  /*02b0*/  IMAD.WIDE.U32 R20, R21, 0x4, R14 ;  /* 0x0000000415147825 */ /* 0x002fcc00078e000e */
[----:B------:R-:W3:Y:S01]  /*02c0*/  LDG.E.U16 R20, desc[UR6][R20.64+0x2] ;  /* 0x0000020614147981 */ /* 0x000ee2000c1e1500 */
[----:B------:R-:W-:Y:S02]  /*02d0*/  IADD3 R28, PT, PT, R22, -0x2, RZ ;  /* 0xfffffffe161c7810 */ /* 0x000fe40007ffe0ff */
[----:B--2---:R-:W-:Y:S02]  /*02e0*/  PRMT R16, RZ, 0x5410, R16 ;  /* 0x00005410ff107816 */ /* 0x004fe40000000010 */
[----:B---3--:R-:W-:-:S05]  /*02f0*/  PRMT R17, RZ, 0x5410, R20 ;  /* 0x00005410ff117816 */ /* 0x008fca0000000014 */
[----:B------:R-:W-:-:S05]  /*0300*/  FMUL R26, R16, R17 ;  /* 0x00000011101a7220 */ /* 0x000fca0000400000 */
[----:B------:R-:W-:-:S04]  /*0310*/  PRMT R20, RZ, 0x7610, R26 ;  /* 0x00007610ff147816 */ /* 0x000fc8000000001a */
[----:B------:R-:W0:Y:S01]  /*0320*/  F2F.F64.F32 R26, R20 ;  /* 0x00000014001a7310 */ /* 0x000e220000201800 */
[----:B------:R-:W-:-:S06]  /*0330*/  IMAD.WIDE.U32 R16, R9, 0x4, R12 ;  /* 0x0000000409107825 */ /* 0x000fcc00078e000c */
[----:B------:R-:W2:Y:S01]  /*0340*/  LDG.E.U16 R16, desc[UR6][R16.64+0x2] ;  /* 0x0000020610107981 */ /* 0x000ea2000c1e1500 */
[----:B0-----:R-:W-:Y:S01]  /*0350*/  DADD R18, R26, R18 ;  /* 0x000000001a127229 */ /* 0x001fe20000000012 */
[----:B------:R-:W-:-:S06]  /*0360*/  IMAD.WIDE.U32 R26, R28, 0x4, R14 ;  /* 0x000000041c1a7825 */ /* 0x000fcc00078e000e */
[----:B------:R-:W3:Y:S01]  /*0370*/  LDG.E.U16 R26, desc[UR6][R26.64+0x2] ;  /* 0x000002061a1a7981 */ /* 0x000ee2000c1e1500 */
[----:B------:R-:W-:Y:S01]  /*0380*/  VIADD R28, R22, 0xffffffff ;  /* 0xffffffff161c7836 */ /* 0x000fe20000000000 */
        /* <DEDUP_REMOVED lines=20> */
[----:B------:R-:W-:Y:S02]  /*04d0*/  IADD3 R28, PT, PT, R22, 0x1, RZ ;  /* 0x00000001161c7810 */ /* 0x000fe40007ffe0ff */
        /* <DEDUP_REMOVED lines=20> */
[----:B------:R0:W3:Y:S01]  /*0620*/  LDG.E.U16 R26, desc[UR6][R26.64+0x2] ;  /* 0x000002061a1a7981 */ /* 0x0000e2000c1e1500 */
[C---:B------:R-:W-:Y:S01]  /*0630*/  IADD3 R28, PT, PT, R22.reuse, 0x3, RZ ;  /* 0x00000003161c7810 */ /* 0x040fe20007ffe0ff */
[----:B0-----:R-:W-:Y:S01]  /*0640*/  VIADD R27, R22, 0x4 ;  /* 0x00000004161b7836 */ /* 0x001fe20000000000 */
[----:B--2---:R-:W-:Y:S02]  /*0650*/  PRMT R16, RZ, 0x5410, R16 ;  /* 0x00005410ff107816 */ /* 0x004fe40000000010 */
[----:B---3--:R-:W-:-:S05]  /*0660*/  PRMT R17, RZ, 0x5410, R26 ;  /* 0x00005410ff117816 */ /* 0x008fca000000001a */
[----:B------:R-:W-:-:S05]  /*0670*/  FMUL R21, R16, R17 ;  /* 0x0000001110157220 */ /* 0x000fca0000400000 */
[----:B------:R-:W-:-:S04]  /*0680*/  PRMT R26, RZ, 0x7610, R21 ;  /* 0x00007610ff1a7816 */ /* 0x000fc80000000015 */
[----:B------:R-:W0:Y:S02]  /*0690*/  F2F.F64.F32 R20, R26 ;  /* 0x0000001a00147310 */ /* 0x000e240000201800 */
[----:B0-----:R-:W-:Y:S01]  /*06a0*/  DADD R16, R18, R20 ;  /* 0x0000000012107229 */ /* 0x001fe20000000014 */
[----:B------:R-:W-:-:S04]  /*06b0*/  IMAD.WIDE.U32 R18, R29, 0x4, R12 ;  /* 0x000000041d127825 */ /* 0x000fc800078e000c */
[----:B------:R-:W-:Y:S02]  /*06c0*/  IMAD.WIDE.U32 R20, R28, 0x4, R14 ;  /* 0x000000041c147825 */ /* 0x000fe400078e000e */
[----:B------:R-:W2:Y:S04]  /*06d0*/  LDG.E.U16 R18, desc[UR6][R18.64+0x2] ;  /* 0x0000020612127981 */ /* 0x000ea8000c1e1500 */
[----:B------:R-:W3:Y:S01]  /*06e0*/  LDG.E.U16 R20, desc[UR6][R20.64+0x2] ;  /* 0x0000020614147981 */ /* 0x000ee2000c1e1500 */
[----:B------:R-:W-:-:S04]  /*06f0*/  IMAD.WIDE.U32 R12, R8, 0x4, R12 ;  /* 0x00000004080c7825 */ /* 0x000fc800078e000c */
[----:B------:R-:W-:Y:S02]  /*0700*/  IMAD.WIDE.U32 R14, R27, 0x4, R14 ;  /* 0x000000041b0e7825 */ /* 0x000fe400078e000e */
[----:B------:R3:W4:Y:S04]  /*0710*/  LDG.E.U16 R12, desc[UR6][R12.64+0x2] ;  /* 0x000002060c0c7981 */ /* 0x000728000c1e1500 */
[----:B------:R-:W5:Y:S01]  /*0720*/  LDG.E.U16 R14, desc[UR6][R14.64+0x2] ;  /* 0x000002060e0e7981 */ /* 0x000f62000c1e1500 */
[----:B------:R-:W-:-:S04]  /*0730*/  IADD3 R24, PT, PT, R24, 0x8, RZ ;  /* 0x0000000818187810 */ /* 0x000fc80007ffe0ff */
[----:B------:R-:W-:Y:S01]  /*0740*/  ISETP.NE.AND P1, PT, R24, RZ, PT ;  /* 0x000000ff1800720c */ /* 0x000fe20003f25270 */
[C---:B------:R-:W-:Y:S01]  /*0750*/  IMAD R9, R4.reuse, 0x8, R9 ;  /* 0x0000000804097824 */ /* 0x040fe200078e0209 */
[C---:B------:R-:W-:Y:S01]  /*0760*/  LEA R7, R4.reuse, R7, 0x3 ;  /* 0x0000000704077211 */ /* 0x040fe200078e18ff */
[C---:B------:R-:W-:Y:S01]  /*0770*/  IMAD R11, R4.reuse, 0x8, R11 ;  /* 0x00000008040b7824 */ /* 0x040fe200078e020b */
[C---:B------:R-:W-:Y:S01]  /*0780*/  LEA R23, R4.reuse, R23, 0x3 ;  /* 0x0000001704177211 */ /* 0x040fe200078e18ff */
[C---:B------:R-:W-:Y:S01]  /*0790*/  IMAD R25, R4.reuse, 0x8, R25 ;  /* 0x0000000804197824 */ /* 0x040fe200078e0219 */
[C---:B------:R-:W-:Y:S01]  /*07a0*/  LEA R29, R4.reuse, R29, 0x3 ;  /* 0x0000001d041d7211 */ /* 0x040fe200078e18ff */
[C---:B------:R-:W-:Y:S01]  /*07b0*/  IMAD R8, R4.reuse, 0x8, R8 ;  /* 0x0000000804087824 */ /* 0x040fe200078e0208 */
[----:B------:R-:W-:Y:S01]  /*07c0*/  LEA R10, R4, R10, 0x3 ;  /* 0x0000000a040a7211 */ /* 0x000fe200078e18ff */
[----:B------:R-:W-:Y:S01]  /*07d0*/  VIADD R22, R22, 0x8 ;  /* 0x0000000816167836 */ /* 0x000fe20000000000 */
[----:B--2---:R-:W-:-:S02]  /*07e0*/  PRMT R18, RZ, 0x5410, R18 ;  /* 0x00005410ff127816 */ /* 0x004fc40000000012 */
[----:B---3--:R-:W-:-:S05]  /*07f0*/  PRMT R13, RZ, 0x5410, R20 ;  /* 0x00005410ff0d7816 */ /* 0x008fca0000000014 */
[----:B------:R-:W-:Y:S01]  /*0800*/  FMUL R26, R18, R13 ;  /* 0x0000000d121a7220 */ /* 0x000fe20000400000 */
[----:B----4-:R-:W-:-:S04]  /*0810*/  PRMT R12, RZ, 0x5410, R12 ;  /* 0x00005410ff0c7816 */ /* 0x010fc8000000000c */
[----:B------:R-:W-:Y:S02]  /*0820*/  PRMT R20, RZ, 0x7610, R26 ;  /* 0x00007610ff147816 */ /* 0x000fe4000000001a */
[----:B-----5:R-:W-:-:S04]  /*0830*/  PRMT R13, RZ, 0x5410, R14 ;  /* 0x00005410ff0d7816 */ /* 0x020fc8000000000e */
[----:B------:R-:W0:Y:S01]  /*0840*/  F2F.F64.F32 R20, R20 ;  /* 0x0000001400147310 */ /* 0x000e220000201800 */
[----:B------:R-:W-:-:S05]  /*0850*/  FMUL R18, R12, R13 ;  /* 0x0000000d0c127220 */ /* 0x000fca0000400000 */
[----:B------:R-:W-:-:S04]  /*0860*/  PRMT R12, RZ, 0x7610, R18 ;  /* 0x00007610ff0c7816 */ /* 0x000fc80000000012 */
[----:B------:R-:W1:Y:S01]  /*0870*/  F2F.F64.F32 R18, R12 ;  /* 0x0000000c00127310 */ /* 0x000e620000201800 */
[----:B0-----:R-:W-:-:S08]  /*0880*/  DADD R16, R16, R20 ;  /* 0x0000000010107229 */ /* 0x001fd00000000014 */
[----:B-1----:R-:W-:Y:S01]  /*0890*/  DADD R18, R16, R18 ;  /* 0x0000000010127229 */ /* 0x002fe20000000012 */
[----:B------:R-:W-:Y:S10]  /*08a0*/  @P1 BRA `(.L_x_38) ;  /* 0xfffffff8006c1947 */ /* 0x000ff4000383ffff */
.L_x_37:
[----:B------:R-:W-:Y:S05]  /*08b0*/  @!P0 BRA `(.L_x_39) ;  /* 0x0000000400988947 */ /* 0x000fea0003800000 */
[----:B------:R-:W-:Y:S02]  /*08c0*/  ISETP.GE.U32.AND P0, PT, R2, 0x4, PT ;  /* 0x000000040200780c */ /* 0x000fe40003f06070 */
[----:B------:R-:W-:-:S04]  /*08d0*/  LOP3.LUT R17, R5, 0x3, RZ, 0xc0, !PT ;  /* 0x0000000305117812 */ /* 0x000fc800078ec0ff */
[----:B------:R-:W-:-:S07]  /*08e0*/  ISETP.NE.AND P1, PT, R17, RZ, PT ;  /* 0x000000ff1100720c */ /* 0x000fce0003f25270 */
[----:B------:R-:W-:Y:S06]  /*08f0*/  @!P0 BRA `(.L_x_40) ;  /* 0x0000000000cc8947 */ /* 0x000fec0003800000 */
[----:B------:R-:W0:Y:S01]  /*0900*/  LDC.64 R8, c[0x0][0x380] ;  /* 0x0000e000ff087b82 */ /* 0x000e220000000a00 */
[----:B------:R-:W-:Y:S02]  /*0910*/  IMAD R7, R6, R4, R3 ;  /* 0x0000000406077224 */ /* 0x000fe400078e0203 */
[----:B------:R-:W-:-:S03]  /*0920*/  IMAD R23, R0, R5, R6 ;  /* 0x0000000500177224 */ /* 0x000fc600078e0206 */
[----:B------:R-:W-:Y:S02]  /*0930*/  IADD3 R13, PT, PT, R7, R4, RZ ;  /* 0x00000004070d7210 */ /* 0x000fe40007ffe0ff */
[----:B------:R-:W1:Y:S01]  /*0940*/  LDC.64 R10, c[0x0][0x388] ;  /* 0x0000e200ff0a7b82 */ /* 0x000e620000000a00 */
[----:B------:R-:W-:Y:S02]  /*0950*/  VIADD R21, R23, 0x1 ;  /* 0x0000000117157836 */ /* 0x000fe40000000000 */
[----:B0-----:R-:W-:-:S05]  /*0960*/  IMAD.WIDE.U32 R28, R7, 0x4, R8 ;  /* 0x00000004071c7825 */ /* 0x001fca00078e0008 */
[----:B------:R0:W2:Y:S01]  /*0970*/  LDG.E.U16 R7, desc[UR6][R28.64+0x2] ;  /* 0x000002061c077981 */ /* 0x0000a2000c1e1500 */
[----:B-1----:R-:W-:-:S05]  /*0980*/  IMAD.WIDE.U32 R24, R23, 0x4, R10 ;  /* 0x0000000417187825 */ /* 0x002fca00078e000a */
[----:B------:R-:W3:Y:S01]  /*0990*/  LDG.E.U16 R16, desc[UR6][R24.64+0x2] ;  /* 0x0000020618107981 */ /* 0x000ee2000c1e1500 */
[----:B------:R-:W-:Y:S01]  /*09a0*/  IMAD.WIDE.U32 R20, R21, 0x4, R10 ;  /* 0x0000000415147825 */ /* 0x000fe200078e000a */
[----:B------:R-:W-:-:S03]  /*09b0*/  IADD3 R22, PT, PT, R13, R4, RZ ;  /* 0x000000040d167210 */ /* 0x000fc60007ffe0ff */
[--C-:B------:R-:W-:Y:S02]  /*09c0*/  IMAD.WIDE.U32 R26, R13, 0x4, R8.reuse ;  /* 0x000000040d1a7825 */ /* 0x100fe400078e0008 */
[----:B------:R-:W4:Y:S02]  /*09d0*/  LDG.E.U16 R20, desc[UR6][R20.64+0x2] ;  /* 0x0000020614147981 */ /* 0x000f24000c1e1500 */
[----:B------:R-:W-:Y:S02]  /*09e0*/  VIADD R13, R23, 0x2 ;  /* 0x00000002170d7836 */ /* 0x000fe40000000000 */
[----:B------:R-:W5:Y:S01]  /*09f0*/  LDG.E.U16 R2, desc[UR6][R26.64+0x2] ;  /* 0x000002061a027981 */ /* 0x000f62000c1e1500 */
[----:B------:R-:W-:-:S04]  /*0a00*/  IMAD.WIDE.U32 R14, R22, 0x4, R8 ;  /* 0x00000004160e7825 */ /* 0x000fc800078e0008 */
[----:B------:R-:W-:Y:S01]  /*0a10*/  IMAD.WIDE.U32 R12, R13, 0x4, R10 ;  /* 0x000000040d0c7825 */ /* 0x000fe200078e000a */
[----:B0-----:R-:W-:Y:S01]  /*0a20*/  IADD3 R29, PT, PT, R23, 0x3, RZ ;  /* 0x00000003171d7810 */ /* 0x001fe20007ffe0ff */
[----:B------:R-:W4:Y:S02]  /*0a30*/  LDG.E.U16 R14, desc[UR6][R14.64+0x2] ;  /* 0x000002060e0e7981 */ /* 0x000f24000c1e1500 */
[----:B------:R-:W-:Y:S02]  /*0a40*/  IMAD.IADD R23, R22, 0x1, R4 ;  /* 0x0000000116177824 */ /* 0x000fe400078e0204 */
[----:B------:R-:W4:Y:S01]  /*0a50*/  LDG.E.U16 R12, desc[UR6][R12.64+0x2] ;  /* 0x000002060c0c7981 */ /* 0x000f22000c1e1500 */
[----:B------:R-:W-:-:S04]  /*0a60*/  IMAD.WIDE.U32 R10, R29, 0x4, R10 ;  /* 0x000000041d0a7825 */ /* 0x000fc800078e000a */
[----:B------:R-:W-:Y:S01]  /*0a70*/  IMAD.WIDE.U32 R8, R23, 0x4, R8 ;  /* 0x0000000417087825 */ /* 0x000fe200078e0008 */
[----:B------:R-:W4:Y:S05]  /*0a80*/  LDG.E.U16 R24, desc[UR6][R10.64+0x2] ;  /* 0x000002060a187981 */ /* 0x000f2a000c1e1500 */
[----:B------:R-:W4:Y:S01]  /*0a90*/  LDG.E.U16 R8, desc[UR6][R8.64+0x2] ;  /* 0x0000020608087981 */ /* 0x000f22000c1e1500 */
[----:B------:R-:W-:Y:S02]  /*0aa0*/  IADD3 R6, PT, PT, R6, 0x4, RZ ;  /* 0x0000000406067810 */ /* 0x000fe40007ffe0ff */
[----:B--2---:R-:W-:Y:S02]  /*0ab0*/  PRMT R7, RZ, 0x5410, R7 ;  /* 0x00005410ff077816 */ /* 0x004fe40000000007 */
[----:B---3--:R-:W-:-:S05]  /*0ac0*/  PRMT R16, RZ, 0x5410, R16 ;  /* 0x00005410ff107816 */ /* 0x008fca0000000010 */
[----:B------:R-:W-:-:S05]  /*0ad0*/  FMUL R7, R7, R16 ;  /* 0x0000001007077220 */ /* 0x000fca0000400000 */
[----:B------:R-:W-:Y:S02]  /*0ae0*/  PRMT R7, RZ, 0x7610, R7 ;  /* 0x00007610ff077816 */ /* 0x000fe40000000007 */
[----:B-----5:R-:W-:Y:S02]  /*0af0*/  PRMT R2, RZ, 0x5410, R2 ;  /* 0x00005410ff027816 */ /* 0x020fe40000000002 */
[----:B------:R4:W0:Y:S02]  /*0b00*/  F2F.F64.F32 R22, R7 ;  /* 0x0000000700167310 */ /* 0x0008240000201800 */
[----:B----4-:R-:W-:Y:S02]  /*0b10*/  PRMT R7, RZ, 0x5410, R20 ;  /* 0x00005410ff077816 */ /* 0x010fe40000000014 */
[----:B------:R-:W-:-:S03]  /*0b20*/  PRMT R14, RZ, 0x5410, R14 ;  /* 0x00005410ff0e7816 */ /* 0x000fc6000000000e */
[----:B------:R-:W-:Y:S01]  /*0b30*/  FMUL R2, R2, R7 ;  /* 0x0000000702027220 */ /* 0x000fe20000400000 */
[----:B------:R-:W-:-:S04]  /*0b40*/  PRMT R7, RZ, 0x5410, R12 ;  /* 0x00005410ff077816 */ /* 0x000fc8000000000c */
[----:B------:R-:W-:Y:S01]  /*0b50*/  PRMT R2, RZ, 0x7610, R2 ;  /* 0x00007610ff027816 */ /* 0x000fe20000000002 */
[----:B------:R-:W-:Y:S01]  /*0b60*/  FMUL R14, R14, R7 ;  /* 0x000000070e0e7220 */ /* 0x000fe20000400000 */
[----:B------:R-:W-:Y:S02]  /*0b70*/  PRMT R7, RZ, 0x5410, R24 ;  /* 0x00005410ff077816 */ /* 0x000fe40000000018 */
[----:B------:R-:W1:Y:S01]  /*0b80*/  F2F.F64.F32 R10, R2 ;  /* 0x00000002000a7310 */ /* 0x000e620000201800 */
[----:B------:R-:W-:Y:S02]  /*0b90*/  PRMT R8, RZ, 0x5410, R8 ;  /* 0x00005410ff087816 */ /* 0x000fe40000000008 */
[----:B------:R-:W-:Y:S01]  /*0ba0*/  PRMT R12, RZ, 0x7610, R14 ;  /* 0x00007610ff0c7816 */ /* 0x000fe2000000000e */
[----:B0-----:R-:W-:Y:S02]  /*0bb0*/  DADD R22, R18, R22 ;  /* 0x0000000012167229 */ /* 0x001fe40000000016 */
[----:B------:R-:W-:-:S03]  /*0bc0*/  FMUL R7, R8, R7 ;  /* 0x0000000708077220 */ /* 0x000fc60000400000 */
[----:B------:R-:W0:Y:S02]  /*0bd0*/  F2F.F64.F32 R12, R12 ;  /* 0x0000000c000c7310 */ /* 0x000e240000201800 */
[----:B------:R-:W-:Y:S01]  /*0be0*/  PRMT R7, RZ, 0x7610, R7 ;  /* 0x00007610ff077816 */ /* 0x000fe20000000007 */
[----:B-1----:R-:W-:-:S05]  /*0bf0*/  DADD R10, R22, R10 ;  /* 0x00000000160a7229 */ /* 0x002fca000000000a */
[----:B------:R-:W1:Y:S03]  /*0c00*/  F2F.F64.F32 R18, R7 ;  /* 0x0000000700127310 */ /* 0x000e660000201800 */
[----:B0-----:R-:W-:-:S08]  /*0c10*/  DADD R10, R10, R12 ;  /* 0x000000000a0a7229 */ /* 0x001fd0000000000c */
[----:B-1----:R-:W-:-:S11]  /*0c20*/  DADD R18, R10, R18 ;  /* 0x000000000a127229 */ /* 0x002fd60000000012 */
.L_x_40:
[----:B------:R-:W-:Y:S05]  /*0c30*/  @!P1 BRA `(.L_x_39) ;  /* 0x0000000000b89947 */ /* 0x000fea0003800000 */
[----:B------:R-:W-:Y:S02]  /*0c40*/  ISETP.NE.AND P0, PT, R17, 0x1, PT ;  /* 0x000000011100780c */ /* 0x000fe40003f05270 */
[----:B------:R-:W-:-:S04]  /*0c50*/  LOP3.LUT R2, R5, 0x1, RZ, 0xc0, !PT ;  /* 0x0000000105027812 */ /* 0x000fc800078ec0ff */
[----:B------:R-:W-:-:S07]  /*0c60*/  ISETP.NE.U32.AND P1, PT, R2, 0x1, PT ;  /* 0x000000010200780c */ /* 0x000fce0003f25070 */
[----:B------:R-:W-:Y:S06]  /*0c70*/  @!P0 BRA `(.L_x_41) ;  /* 0x00000000006c8947 */ /* 0x000fec0003800000 */
[----:B------:R-:W0:Y:S01]  /*0c80*/  LDC.64 R12, c[0x0][0x380] ;  /* 0x0000e000ff0c7b82 */ /* 0x000e220000000a00 */
[----:B------:R-:W-:Y:S02]  /*0c90*/  IMAD R7, R6, R4, R3 ;  /* 0x0000000406077224 */ /* 0x000fe400078e0203 */
[----:B------:R-:W-:-:S05]  /*0ca0*/  IMAD R17, R0, R5, R6 ;  /* 0x0000000500117224 */ /* 0x000fca00078e0206 */
[----:B------:R-:W1:Y:S01]  /*0cb0*/  LDC.64 R8, c[0x0][0x388] ;  /* 0x0000e200ff087b82 */ /* 0x000e620000000a00 */
[----:B0-----:R-:W-:-:S04]  /*0cc0*/  IMAD.WIDE.U32 R14, R7, 0x4, R12 ;  /* 0x00000004070e7825 */ /* 0x001fc800078e000c */
[----:B------:R-:W-:Y:S02]  /*0cd0*/  IMAD.IADD R7, R7, 0x1, R4 ;  /* 0x0000000107077824 */ /* 0x000fe400078e0204 */
[----:B------:R-:W2:Y:S01]  /*0ce0*/  LDG.E.U16 R14, desc[UR6][R14.64+0x2] ;  /* 0x000002060e0e7981 */ /* 0x000ea2000c1e1500 */
[C---:B-1----:R-:W-:Y:S01]  /*0cf0*/  IMAD.WIDE.U32 R10, R17.reuse, 0x4, R8 ;  /* 0x00000004110a7825 */ /* 0x042fe200078e0008 */
[----:B------:R-:W-:-:S05]  /*0d00*/  IADD3 R17, PT, PT, R17, 0x1, RZ ;  /* 0x0000000111117810 */ /* 0x000fca0007ffe0ff */
[----:B------:R-:W3:Y:S01]  /*0d10*/  LDG.E.U16 R10, desc[UR6][R10.64+0x2] ;  /* 0x000002060a0a7981 */ /* 0x000ee2000c1e1500 */
[----:B------:R-:W-:-:S04]  /*0d20*/  IMAD.WIDE.U32 R12, R7, 0x4, R12 ;  /* 0x00000004070c7825 */ /* 0x000fc800078e000c */
[----:B------:R-:W-:Y:S02]  /*0d30*/  IMAD.WIDE.U32 R16, R17, 0x4, R8 ;  /* 0x0000000411107825 */ /* 0x000fe400078e0008 */
[----:B------:R-:W4:Y:S04]  /*0d40*/  LDG.E.U16 R12, desc[UR6][R12.64+0x2] ;  /* 0x000002060c0c7981 */ /* 0x000f28000c1e1500 */
[----:B------:R-:W5:Y:S01]  /*0d50*/  LDG.E.U16 R16, desc[UR6][R16.64+0x2] ;  /* 0x0000020610107981 */ /* 0x000f62000c1e1500 */
[----:B------:R-:W-:Y:S02]  /*0d60*/  IADD3 R6, PT, PT, R6, 0x2, RZ ;  /* 0x0000000206067810 */ /* 0x000fe40007ffe0ff */
[----:B--2---:R-:W-:Y:S02]  /*0d70*/  PRMT R14, RZ, 0x5410, R14 ;  /* 0x00005410ff0e7816 */ /* 0x004fe4000000000e */
[----:B---3--:R-:W-:-:S05]  /*0d80*/  PRMT R7, RZ, 0x5410, R10 ;  /* 0x00005410ff077816 */ /* 0x008fca000000000a */
[----:B------:R-:W-:-:S05]  /*0d90*/  FMUL R7, R14, R7 ;  /* 0x000000070e077220 */ /* 0x000fca0000400000 */
[----:B------:R-:W-:Y:S02]  /*0da0*/  PRMT R7, RZ, 0x7610, R7 ;  /* 0x00007610ff077816 */ /* 0x000fe40000000007 */
[----:B----4-:R-:W-:Y:S02]  /*0db0*/  PRMT R12, RZ, 0x5410, R12 ;  /* 0x00005410ff0c7816 */ /* 0x010fe4000000000c */
[----:B------:R5:W0:Y:S02]  /*0dc0*/  F2F.F64.F32 R8, R7 ;  /* 0x0000000700087310 */ /* 0x000a240000201800 */
[----:B-----5:R-:W-:-:S05]  /*0dd0*/  PRMT R7, RZ, 0x5410, R16 ;  /* 0x00005410ff077816 */ /* 0x020fca0000000010 */
[----:B------:R-:W-:-:S05]  /*0de0*/  FMUL R2, R12, R7 ;  /* 0x000000070c027220 */ /* 0x000fca0000400000 */
[----:B------:R-:W-:-:S04]  /*0df0*/  PRMT R2, RZ, 0x7610, R2 ;  /* 0x00007610ff027816 */ /* 0x000fc80000000002 */
[----:B------:R-:W1:Y:S01]  /*0e00*/  F2F.F64.F32 R10, R2 ;  /* 0x00000002000a7310 */ /* 0x000e620000201800 */
[----:B0-----:R-:W-:-:S08]  /*0e10*/  DADD R8, R18, R8 ;  /* 0x0000000012087229 */ /* 0x001fd00000000008 */
[----:B-1----:R-:W-:-:S11]  /*0e20*/  DADD R18, R8, R10 ;  /* 0x0000000008127229 */ /* 0x002fd6000000000a */
.L_x_41:
[----:B------:R-:W-:Y:S05]  /*0e30*/  @P1 BRA `(.L_x_39) ;  /* 0x0000000000381947 */ /* 0x000fea0003800000 */
[----:B------:R-:W0:Y:S01]  /*0e40*/  LDC.64 R8, c[0x0][0x388] ;  /* 0x0000e200ff087b82 */ /* 0x000e220000000a00 */
[----:B------:R-:W-:Y:S02]  /*0e50*/  IMAD R5, R0, R5, R6 ;  /* 0x0000000500057224 */ /* 0x000fe400078e0206 */
[----:B------:R-:W-:-:S05]  /*0e60*/  IMAD R7, R6, R4, R3 ;  /* 0x0000000406077224 */ /* 0x000fca00078e0203 */
[----:B------:R-:W1:Y:S01]  /*0e70*/  LDC.64 R10, c[0x0][0x380] ;  /* 0x0000e000ff0a7b82 */ /* 0x000e620000000a00 */
[----:B0-----:R-:W-:-:S06]  /*0e80*/  IMAD.WIDE.U32 R8, R5, 0x4, R8 ;  /* 0x0000000405087825 */ /* 0x001fcc00078e0008 */
[----:B------:R-:W2:Y:S01]  /*0e90*/  LDG.E.U16 R8, desc[UR6][R8.64+0x2] ;  /* 0x0000020608087981 */ /* 0x000ea2000c1e1500 */
[----:B-1----:R-:W-:-:S06]  /*0ea0*/  IMAD.WIDE.U32 R6, R7, 0x4, R10 ;  /* 0x0000000407067825 */ /* 0x002fcc00078e000a */
[----:B------:R-:W3:Y:S01]  /*0eb0*/  LDG.E.U16 R6, desc[UR6][R6.64+0x2] ;  /* 0x0000020606067981 */ /* 0x000ee2000c1e1500 */
[----:B--2---:R-:W-:Y:S02]  /*0ec0*/  PRMT R5, RZ, 0x5410, R8 ;  /* 0x00005410ff057816 */ /* 0x004fe40000000008 */
[----:B---3--:R-:W-:-:S05]  /*0ed0*/  PRMT R6, RZ, 0x5410, R6 ;  /* 0x00005410ff067816 */ /* 0x008fca0000000006 */
[----:B------:R-:W-:-:S05]  /*0ee0*/  FMUL R5, R6, R5 ;  /* 0x0000000506057220 */ /* 0x000fca0000400000 */
[----:B------:R-:W-:-:S04]  /*0ef0*/  PRMT R5, RZ, 0x7610, R5 ;  /* 0x00007610ff057816 */ /* 0x000fc80000000005 */
[----:B------:R-:W0:Y:S02]  /*0f00*/  F2F.F64.F32 R10, R5 ;  /* 0x00000005000a7310 */ /* 0x000e240000201800 */
[----:B0-----:R-:W-:-:S11]  /*0f10*/  DADD R18, R18, R10 ;  /* 0x0000000012127229 */ /* 0x001fd6000000000a */
.L_x_39:
[----:B------:R0:W1:Y:S02]  /*0f20*/  F2F.F32.F64 R18, R18 ;  /* 0x0000001200127310 */ /* 0x0000640000301000 */
.L_x_36:
[----:B------:R-:W2:Y:S01]  /*0f30*/  LDC.64 R6, c[0x0][0x390] ;  /* 0x0000e400ff067b82 */ /* 0x000ea20000000a00 */
[----:B------:R-:W-:Y:S01]  /*0f40*/  IMAD R3, R0, R4, R3 ;  /* 0x0000000400037224 */ /* 0x000fe200078e0203 */
[----:B------:R-:W3:Y:S03]  /*0f50*/  LDCU.64 UR8, c[0x0][0x3b0] ;  /* 0x00007600ff0877ac */ /* 0x000ee60008000a00 */
[----:B--2---:R-:W-:-:S05]  /*0f60*/  IMAD.WIDE.U32 R2, R3, 0x4, R6 ;  /* 0x0000000403027825 */ /* 0x004fca00078e0006 */
[----:B------:R-:W3:Y:S02]  /*0f70*/  LDG.E R0, desc[UR6][R2.64] ;  /* 0x0000000602007981 */ /* 0x000ee4000c1e1900 */
[----:B---3--:R-:W-:-:S04]  /*0f80*/  FMUL R5, R0, UR9 ;  /* 0x0000000900057c20 */ /* 0x008fc80008400000 */
[----:B-1----:R-:W-:-:S05]  /*0f90*/  FFMA R5, R18, UR8, R5 ;  /* 0x0000000812057c23 */ /* 0x002fca0008000005 */
[----:B------:R1:W-:Y:S02]  /*0fa0*/  STG.E desc[UR6][R2.64], R5 ;  /* 0x0000000502007986 */ /* 0x0003e4000c101906 */
.L_x_35:
[----:B------:R-:W-:Y:S05]  /*0fb0*/  BSYNC.RECONVERGENT B0 ;  /* 0x0000000000007941 */ /* 0x000fea0003800200 */
.L_x_34:
[----:B------:R-:W-:Y:S06]  /*0fc0*/  BAR.SYNC.DEFER_BLOCKING 0x0 ;  /* 0x0000000000007b1d */ /* 0x000fec0000010000 */
[----:B------:R-:W-:Y:S05]  /*0fd0*/  EXIT ;  /* 0x000000000000794d */ /* 0x000fea0003800000 */
.L_x_42:
        /* <DEDUP_REMOVED lines=10> */
.L_x_45:


//--------------------- .nv.global.init           --------------------------
	.section	.nv.global.init,"aw",@progbits
	.align	4
.nv.global.init:
	.type		mrg32k3aM1SubSeq,@object
	.size		mrg32k3aM1SubSeq,(mrg32k3aM2SubSeq - mrg32k3aM1SubSeq)
mrg32k3aM1SubSeq:
        /*0000*/ 	.byte	0x0b, 0xcc, 0xee, 0x04, 0x73, 0x29, 0x8b, 0x6f, 0xf6, 0x53, 0x03, 0xf6, 0x23, 0xf6, 0xea, 0xda
        /* <DEDUP_REMOVED lines=125> */
	.type		mrg32k3aM2SubSeq,@object
	.size		mrg32k3aM2SubSeq,(mrg32k3aM1 - mrg32k3aM2SubSeq)
mrg32k3aM2SubSeq:
        /* <DEDUP_REMOVED lines=126> */
	.type		mrg32k3aM1,@object
	.size		mrg32k3aM1,(mrg32k3aM1Seq - mrg32k3aM1)
mrg32k3aM1:
        /* <DEDUP_REMOVED lines=144> */
	.type		mrg32k3aM1Seq,@object
	.size		mrg32k3aM1Seq,(mrg32k3aM2 - mrg32k3aM1Seq)
mrg32k3aM1Seq:
        /* <DEDUP_REMOVED lines=144> */
	.type		mrg32k3aM2,@object
	.size		mrg32k3aM2,(mrg32k3aM2Seq - mrg32k3aM2)
mrg32k3aM2:
        /* <DEDUP_REMOVED lines=144> */
	.type		mrg32k3aM2Seq,@object
	.size		mrg32k3aM2Seq,(precalc_xorwow_matrix - mrg32k3aM2Seq)
mrg32k3aM2Seq:
        /* <DEDUP_REMOVED lines=144> */
	.type		precalc_xorwow_matrix,@object
	.size		precalc_xorwow_matrix,(precalc_xorwow_offset_matrix - precalc_xorwow_matrix)
precalc_xorwow_matrix:
        /* <DEDUP_REMOVED lines=6400> */
	.type		precalc_xorwow_offset_matrix,@object
	.size		precalc_xorwow_offset_matrix,(.L_1 - precalc_xorwow_offset_matrix)
precalc_xorwow_offset_matrix:
        /* <DEDUP_REMOVED lines=6400> */
.L_1:


//--------------------- .nv.shared.reserved.0     --------------------------
	.section	.nv.shared.reserved.0,"aw",@nobits
	.weak		__nv_reservedSMEM_offset_0_alias
	.size		__nv_reservedSMEM_offset_0_alias, 0, 64
	.other		__nv_reservedSMEM_offset_0_alias,@"STO_CUDA_RESERVED_SHARED STV_DEFAULT"
__nv_reservedSMEM_offset_0_alias:
	.zero		0
	.zero		64


//--------------------- .nv.constant0._Z18mult_bfloat16_ILM1PKfS0_Pfjjjjjjff --------------------------
	.section	.nv.constant0._Z18mult_bfloat16_ILM1PKfS0_Pfjjjjjjff,"a",@progbits
	.sectionflags	@""
	.align	4
.nv.constant0._Z18mult_bfloat16_ILM1PKfS0_Pfjjjjjjff:
	.zero		952


//--------------------- .nv.constant0._Z18mult_bfloat16_ILM2PKfS0_Pfjjjjjjff --------------------------
	.section	.nv.constant0._Z18mult_bfloat16_ILM2PKfS0_Pfjjjjjjff,"a",@progbits
	.sectionflags	@""
	.align	4
.nv.constant0._Z18mult_bfloat16_ILM2PKfS0_Pfjjjjjjff:
	.zero		952


//--------------------- .nv.constant0._Z13mult_bfloat16PKfS0_Pfjjjjjjff --------------------------
	.section	.nv.constant0._Z13mult_bfloat16PKfS0_Pfjjjjjjff,"a",@progbits
	.sectionflags	@""
	.align	4
.nv.constant0._Z13mult_bfloat16PKfS0_Pfjjjjjjff:
	.zero		952


//--------------------- SYMBOLS --------------------------

	.type		.nv.reservedSmem.offset0,@object
	.size		.nv.reservedSmem.offset0,0x4
